def attn_fwd(
    Q,
    K,
    V,
    Out,
    Lse,
    sm_scale,
    stride_qz,
    stride_qh,
    stride_qm,
    stride_qk,
    stride_kz,
    stride_kh,
    stride_kn,
    stride_kk,
    stride_vz,
    stride_vh,
    stride_vn,
    stride_vk,
    stride_oz,
    stride_oh,
    stride_om,
    stride_ok,
    seqlen_q,
    seqlen_k,
    BLOCK_M: tl.constexpr,
    BLOCK_N: tl.constexpr,
    HEAD_DIM: tl.constexpr,
    CAUSAL: tl.constexpr,
):
    start_m = tl.program_id(0)
    off_hz = tl.program_id(1)
    q_off = off_hz * stride_qh
    k_off = off_hz * stride_kh
    v_off = off_hz * stride_vh
    offs_m = start_m * BLOCK_M + tl.arange(0, BLOCK_M)
    offs_d = tl.arange(0, HEAD_DIM)
    offs_n = tl.arange(0, BLOCK_N)
    q_ptrs = Q + q_off + offs_m[:, None] * stride_qm + offs_d[None, :] * stride_qk
    k_ptrs = K + k_off + offs_d[:, None] * stride_kk + offs_n[None, :] * stride_kn
    v_ptrs = V + v_off + offs_n[:, None] * stride_vn + offs_d[None, :] * stride_vk
    m_i = tl.full([BLOCK_M], float("-inf"), dtype=tl.float32)
    l_i = tl.zeros([BLOCK_M], dtype=tl.float32) + 1.0
    acc = tl.zeros([BLOCK_M, HEAD_DIM], dtype=tl.float32)
    q = tl.load(q_ptrs)
    acc, l_i, m_i = _attn_fwd_inner(
        acc,
        l_i,
        m_i,
        q,
        k_ptrs,
        v_ptrs,
        sm_scale,
        stride_kn,
        stride_vn,
        start_m,
        seqlen_k,
        BLOCK_M,
        BLOCK_N,
        HEAD_DIM,
        CAUSAL,
    )
    acc = acc / l_i[:, None]
    lse = m_i + tl.math.log2(l_i) / 1.4426950408889634
    o_ptrs = (
        Out
        + off_hz * stride_oh
        + offs_m[:, None] * stride_om
        + offs_d[None, :] * stride_ok
    )
    tl.store(o_ptrs, acc.to(Out.dtype.element_ty))
    tl.store(Lse + off_hz * seqlen_q + offs_m, lse)

# config = {"BLOCK_M": 32, "BLOCK_N": 64, "HEAD_DIM": 512, "arch": "sm_80", "causal": true, "dtype": "fp16", "num_stages": 2, "num_warps": 8}
# arch = sm_80


// ===== COMPILED SASS (sm_80) =====

	.target	sm_80

	.elftype	@"ET_EXEC"


//--------------------- .note.nv.tkinfo           --------------------------
	.section	.note.nv.tkinfo,"",@"SHT_NOTE"
	.sectionflags	@"SHF_NOTE_NV_TKINFO"
	.tkinfo
        /*0018*/ 	.word	0x00000002
        /*0030*/ 	.string	""
        /*0030*/ 	.string	"ptxas"
        /*0030*/ 	.string	"Cuda compilation tools, release 13.0, V13.0.88"
        /*0030*/ 	.string	"Build cuda_13.0.r13.0/compiler.36424714_0"
        /*0030*/ 	.string	"-v  -suppress-debug-info  -lineinfo  -arch sm_80 "



//--------------------- .note.nv.cuinfo           --------------------------
	.section	.note.nv.cuinfo,"",@"SHT_NOTE"
	.sectionflags	@"SHF_NOTE_NV_CUINFO"
        /*0018*/ 	.short	0x0002
        /*001a*/ 	.short	0x0050
        /*001c*/ 	.short	0x0082
	.zero		2


//--------------------- .nv.info                  --------------------------
	.section	.nv.info,"",@"SHT_CUDA_INFO"
	.align	4


	//----- nvinfo : EIATTR_REGCOUNT
	.align		4
        /*0000*/ 	.byte	0x04, 0x2f
        /*0002*/ 	.short	(.L_2 - .L_1)
	.align		4
.L_1:
        /*0004*/ 	.word	index@(attn_fwd)
        /*0008*/ 	.word	0x000000ff


	//----- nvinfo : EIATTR_FRAME_SIZE
	.align		4
.L_2:
        /*000c*/ 	.byte	0x04, 0x11
        /*000e*/ 	.short	(.L_4 - .L_3)
	.align		4
.L_3:
        /*0010*/ 	.word	index@(attn_fwd)
        /*0014*/ 	.word	0x000007d8


	//----- nvinfo : EIATTR_MIN_STACK_SIZE
	.align		4
.L_4:
        /*0018*/ 	.byte	0x04, 0x12
        /*001a*/ 	.short	(.L_6 - .L_5)
	.align		4
.L_5:
        /*001c*/ 	.word	index@(attn_fwd)
        /*0020*/ 	.word	0x000007d8
.L_6:


//--------------------- .nv.info.attn_fwd         --------------------------
	.section	.nv.info.attn_fwd,"",@"SHT_CUDA_INFO"
	.sectionflags	@""
	.align	4


	//----- nvinfo : EIATTR_CUDA_API_VERSION
	.align		4
        /*0000*/ 	.byte	0x04, 0x37
        /*0002*/ 	.short	(.L_8 - .L_7)
.L_7:
        /*0004*/ 	.word	0x00000082


	//----- nvinfo : EIATTR_SW2861232_WAR
	.align		4
.L_8:
        /*0008*/ 	.byte	0x01, 0x35
	.zero		2


	//----- nvinfo : EIATTR_PARAM_CBANK
	.align		4
        /*000c*/ 	.byte	0x04, 0x0a
        /*000e*/ 	.short	(.L_10 - .L_9)
	.align		4
.L_9:
        /*0010*/ 	.word	index@(.nv.constant0.attn_fwd)
        /*0014*/ 	.short	0x0160
        /*0016*/ 	.short	0x0088


	//----- nvinfo : EIATTR_CBANK_PARAM_SIZE
	.align		4
.L_10:
        /*0018*/ 	.byte	0x03, 0x19
        /*001a*/ 	.short	0x0088


	//----- nvinfo : EIATTR_KPARAM_INFO
	.align		4
        /*001c*/ 	.byte	0x04, 0x17
        /*001e*/ 	.short	(.L_12 - .L_11)
.L_11:
        /*0020*/ 	.word	0x00000000
        /*0024*/ 	.short	0x0019
        /*0026*/ 	.short	0x0080
        /*0028*/ 	.byte	0x00, 0xf4, 0x21, 0x00


	//----- nvinfo : EIATTR_KPARAM_INFO
	.align		4
.L_12:
        /*002c*/ 	.byte	0x04, 0x17
        /*002e*/ 	.short	(.L_14 - .L_13)
.L_13:
        /*0030*/ 	.word	0x00000000
        /*0034*/ 	.short	0x0018
        /*0036*/ 	.short	0x0078
        /*0038*/ 	.byte	0x00, 0xf4, 0x21, 0x00


	//----- nvinfo : EIATTR_KPARAM_INFO
	.align		4
.L_14:
        /*003c*/ 	.byte	0x04, 0x17
        /*003e*/ 	.short	(.L_16 - .L_15)
.L_15:
        /*0040*/ 	.word	0x00000000
        /*0044*/ 	.short	0x0017
        /*0046*/ 	.short	0x0070
        /*0048*/ 	.byte	0x00, 0xf0, 0x11, 0x00


	//----- nvinfo : EIATTR_KPARAM_INFO
	.align		4
.L_16:
        /*004c*/ 	.byte	0x04, 0x17
        /*004e*/ 	.short	(.L_18 - .L_17)
.L_17:
        /*0050*/ 	.word	0x00000000
        /*0054*/ 	.short	0x0016
        /*0056*/ 	.short	0x006c
        /*0058*/ 	.byte	0x00, 0xf0, 0x11, 0x00


	//----- nvinfo : EIATTR_KPARAM_INFO
	.align		4
.L_18:
        /*005c*/ 	.byte	0x04, 0x17
        /*005e*/ 	.short	(.L_20 - .L_19)
.L_19:
        /*0060*/ 	.word	0x00000000
        /*0064*/ 	.short	0x0015
        /*0066*/ 	.short	0x0068
        /*0068*/ 	.byte	0x00, 0xf0, 0x11, 0x00


	//----- nvinfo : EIATTR_KPARAM_INFO
	.align		4
.L_20:
        /*006c*/ 	.byte	0x04, 0x17
        /*006e*/ 	.short	(.L_22 - .L_21)
.L_21:
        /*0070*/ 	.word	0x00000000
        /*0074*/ 	.short	0x0014
        /*0076*/ 	.short	0x0064
        /*0078*/ 	.byte	0x00, 0xf0, 0x11, 0x00


	//----- nvinfo : EIATTR_KPARAM_INFO
	.align		4
.L_22:
        /*007c*/ 	.byte	0x04, 0x17
        /*007e*/ 	.short	(.L_24 - .L_23)
.L_23:
        /*0080*/ 	.word	0x00000000
        /*0084*/ 	.short	0x0013
        /*0086*/ 	.short	0x0060
        /*0088*/ 	.byte	0x00, 0xf0, 0x11, 0x00


	//----- nvinfo : EIATTR_KPARAM_INFO
	.align		4
.L_24:
        /*008c*/ 	.byte	0x04, 0x17
        /*008e*/ 	.short	(.L_26 - .L_25)
.L_25:
        /*0090*/ 	.word	0x00000000
        /*0094*/ 	.short	0x0012
        /*0096*/ 	.short	0x005c
        /*0098*/ 	.byte	0x00, 0xf0, 0x11, 0x00


	//----- nvinfo : EIATTR_KPARAM_INFO
	.align		4
.L_26:
        /*009c*/ 	.byte	0x04, 0x17
        /*009e*/ 	.short	(.L_28 - .L_27)
.L_27:
        /*00a0*/ 	.word	0x00000000
        /*00a4*/ 	.short	0x0011
        /*00a6*/ 	.short	0x0058
        /*00a8*/ 	.byte	0x00, 0xf0, 0x11, 0x00


	//----- nvinfo : EIATTR_KPARAM_INFO
	.align		4
.L_28:
        /*00ac*/ 	.byte	0x04, 0x17
        /*00ae*/ 	.short	(.L_30 - .L_29)
.L_29:
        /*00b0*/ 	.word	0x00000000
        /*00b4*/ 	.short	0x0010
        /*00b6*/ 	.short	0x0054
        /*00b8*/ 	.byte	0x00, 0xf0, 0x11, 0x00


	//----- nvinfo : EIATTR_KPARAM_INFO
	.align		4
.L_30:
        /*00bc*/ 	.byte	0x04, 0x17
        /*00be*/ 	.short	(.L_32 - .L_31)
.L_31:
        /*00c0*/ 	.word	0x00000000
        /*00c4*/ 	.short	0x000f
        /*00c6*/ 	.short	0x0050
        /*00c8*/ 	.byte	0x00, 0xf0, 0x11, 0x00


	//----- nvinfo : EIATTR_KPARAM_INFO
	.align		4
.L_32:
        /*00cc*/ 	.byte	0x04, 0x17
        /*00ce*/ 	.short	(.L_34 - .L_33)
.L_33:
        /*00d0*/ 	.word	0x00000000
        /*00d4*/ 	.short	0x000e
        /*00d6*/ 	.short	0x004c
        /*00d8*/ 	.byte	0x00, 0xf0, 0x11, 0x00


	//----- nvinfo : EIATTR_KPARAM_INFO
	.align		4
.L_34:
        /*00dc*/ 	.byte	0x04, 0x17
        /*00de*/ 	.short	(.L_36 - .L_35)
.L_35:
        /*00e0*/ 	.word	0x00000000
        /*00e4*/ 	.short	0x000d
        /*00e6*/ 	.short	0x0048
        /*00e8*/ 	.byte	0x00, 0xf0, 0x11, 0x00


	//----- nvinfo : EIATTR_KPARAM_INFO
	.align		4
.L_36:
        /*00ec*/ 	.byte	0x04, 0x17
        /*00ee*/ 	.short	(.L_38 - .L_37)
.L_37:
        /*00f0*/ 	.word	0x00000000
        /*00f4*/ 	.short	0x000c
        /*00f6*/ 	.short	0x0044
        /*00f8*/ 	.byte	0x00, 0xf0, 0x11, 0x00


	//----- nvinfo : EIATTR_KPARAM_INFO
	.align		4
.L_38:
        /*00fc*/ 	.byte	0x04, 0x17
        /*00fe*/ 	.short	(.L_40 - .L_39)
.L_39:
        /*0100*/ 	.word	0x00000000
        /*0104*/ 	.short	0x000b
        /*0106*/ 	.short	0x0040
        /*0108*/ 	.byte	0x00, 0xf0, 0x11, 0x00


	//----- nvinfo : EIATTR_KPARAM_INFO
	.align		4
.L_40:
        /*010c*/ 	.byte	0x04, 0x17
        /*010e*/ 	.short	(.L_42 - .L_41)
.L_41:
        /*0110*/ 	.word	0x00000000
        /*0114*/ 	.short	0x000a
        /*0116*/ 	.short	0x003c
        /*0118*/ 	.byte	0x00, 0xf0, 0x11, 0x00


	//----- nvinfo : EIATTR_KPARAM_INFO
	.align		4
.L_42:
        /*011c*/ 	.byte	0x04, 0x17
        /*011e*/ 	.short	(.L_44 - .L_43)
.L_43:
        /*0120*/ 	.word	0x00000000
        /*0124*/ 	.short	0x0009
        /*0126*/ 	.short	0x0038
        /*0128*/ 	.byte	0x00, 0xf0, 0x11, 0x00


	//----- nvinfo : EIATTR_KPARAM_INFO
	.align		4
.L_44:
        /*012c*/ 	.byte	0x04, 0x17
        /*012e*/ 	.short	(.L_46 - .L_45)
.L_45:
        /*0130*/ 	.word	0x00000000
        /*0134*/ 	.short	0x0008
        /*0136*/ 	.short	0x0034
        /*0138*/ 	.byte	0x00, 0xf0, 0x11, 0x00


	//----- nvinfo : EIATTR_KPARAM_INFO
	.align		4
.L_46:
        /*013c*/ 	.byte	0x04, 0x17
        /*013e*/ 	.short	(.L_48 - .L_47)
.L_47:
        /*0140*/ 	.word	0x00000000
        /*0144*/ 	.short	0x0007
        /*0146*/ 	.short	0x0030
        /*0148*/ 	.byte	0x00, 0xf0, 0x11, 0x00


	//----- nvinfo : EIATTR_KPARAM_INFO
	.align		4
.L_48:
        /*014c*/ 	.byte	0x04, 0x17
        /*014e*/ 	.short	(.L_50 - .L_49)
.L_49:
        /*0150*/ 	.word	0x00000000
        /*0154*/ 	.short	0x0006
        /*0156*/ 	.short	0x002c
        /*0158*/ 	.byte	0x00, 0xf0, 0x11, 0x00


	//----- nvinfo : EIATTR_KPARAM_INFO
	.align		4
.L_50:
        /*015c*/ 	.byte	0x04, 0x17
        /*015e*/ 	.short	(.L_52 - .L_51)
.L_51:
        /*0160*/ 	.word	0x00000000
        /*0164*/ 	.short	0x0005
        /*0166*/ 	.short	0x0028
        /*0168*/ 	.byte	0x00, 0xf0, 0x11, 0x00


	//----- nvinfo : EIATTR_KPARAM_INFO
	.align		4
.L_52:
        /*016c*/ 	.byte	0x04, 0x17
        /*016e*/ 	.short	(.L_54 - .L_53)
.L_53:
        /*0170*/ 	.word	0x00000000
        /*0174*/ 	.short	0x0004
        /*0176*/ 	.short	0x0020
        /*0178*/ 	.byte	0x00, 0xf4, 0x21, 0x00


	//----- nvinfo : EIATTR_KPARAM_INFO
	.align		4
.L_54:
        /*017c*/ 	.byte	0x04, 0x17
        /*017e*/ 	.short	(.L_56 - .L_55)
.L_55:
        /*0180*/ 	.word	0x00000000
        /*0184*/ 	.short	0x0003
        /*0186*/ 	.short	0x0018
        /*0188*/ 	.byte	0x00, 0xf4, 0x21, 0x00


	//----- nvinfo : EIATTR_KPARAM_INFO
	.align		4
.L_56:
        /*018c*/ 	.byte	0x04, 0x17
        /*018e*/ 	.short	(.L_58 - .L_57)
.L_57:
        /*0190*/ 	.word	0x00000000
        /*0194*/ 	.short	0x0002
        /*0196*/ 	.short	0x0010
        /*0198*/ 	.byte	0x00, 0xf4, 0x21, 0x00


	//----- nvinfo : EIATTR_KPARAM_INFO
	.align		4
.L_58:
        /*019c*/ 	.byte	0x04, 0x17
        /*019e*/ 	.short	(.L_60 - .L_59)
.L_59:
        /*01a0*/ 	.word	0x00000000
        /*01a4*/ 	.short	0x0001
        /*01a6*/ 	.short	0x0008
        /*01a8*/ 	.byte	0x00, 0xf4, 0x21, 0x00


	//----- nvinfo : EIATTR_KPARAM_INFO
	.align		4
.L_60:
        /*01ac*/ 	.byte	0x04, 0x17
        /*01ae*/ 	.short	(.L_62 - .L_61)
.L_61:
        /*01b0*/ 	.word	0x00000000
        /*01b4*/ 	.short	0x0000
        /*01b6*/ 	.short	0x0000
        /*01b8*/ 	.byte	0x00, 0xf4, 0x21, 0x00


	//----- nvinfo : EIATTR_MAXREG_COUNT
	.align		4
.L_62:
        /*01bc*/ 	.byte	0x03, 0x1b
        /*01be*/ 	.short	0x00ff


	//----- nvinfo : EIATTR_NUM_BARRIERS
	.align		4
        /*01c0*/ 	.byte	0x02, 0x4c
        /*01c2*/ 	.byte	0x01
	.zero		1


	//----- nvinfo : EIATTR_ANNOTATIONS
	.align		4
        /*01c4*/ 	.byte	0x04, 0x55
        /*01c6*/ 	.short	(.L_64 - .L_63)


	//   ....[0]....
.L_63:
        /*01c8*/ 	.word	0x00000001
        /*01cc*/ 	.byte	0xc0, 0x1b, 0x00, 0x00, 0x01, 0x00, 0x00, 0x00, 0xd0, 0x1c, 0x00, 0x00, 0x01, 0x00, 0x00, 0x00
        /* <DEDUP_REMOVED lines=247> */
        /*114c*/ 	.byte	0xc0, 0x9c, 0x00, 0x00, 0x01, 0x00, 0x00, 0x00, 0xf0, 0x9c, 0x00, 0x00


	//----- nvinfo : EIATTR_MERCURY_ISA_VERSION
	.align		4
.L_64:
        /*1158*/ 	.byte	0x03, 0x5f
        /*115a*/ 	.short	0x0000


	//----- nvinfo : EIATTR_COOP_GROUP_MASK_REGIDS
	.align		4
        /*115c*/ 	.byte	0x04, 0x29
        /*115e*/ 	.short	(.L_66 - .L_65)


	//   ....[0]....
.L_65:
        /*1160*/ 	.word	0xffffffff


	//   ....[1]....
        /*1164*/ 	.word	0xffffffff


	//   ....[2]....
        /*1168*/ 	.word	0xffffffff


	//   ....[3]....
        /*116c*/ 	.word	0xffffffff


	//   ....[4]....
        /*1170*/ 	.word	0xffffffff


	//   ....[5]....
        /*1174*/ 	.word	0xffffffff


	//   ....[6]....
        /*1178*/ 	.word	0xffffffff


	//   ....[7]....
        /*117c*/ 	.word	0xffffffff


	//   ....[8]....
        /*1180*/ 	.word	0xffffffff


	//   ....[9]....
        /*1184*/ 	.word	0xffffffff


	//   ....[10]....
        /*1188*/ 	.word	0xffffffff


	//   ....[11]....
        /*118c*/ 	.word	0xffffffff


	//   ....[12]....
        /*1190*/ 	.word	0xffffffff


	//   ....[13]....
        /*1194*/ 	.word	0xffffffff


	//   ....[14]....
        /*1198*/ 	.word	0xffffffff


	//   ....[15]....
        /*119c*/ 	.word	0xffffffff


	//   ....[16]....
        /*11a0*/ 	.word	0xffffffff


	//   ....[17]....
        /*11a4*/ 	.word	0xffffffff


	//   ....[18]....
        /*11a8*/ 	.word	0xffffffff


	//   ....[19]....
        /*11ac*/ 	.word	0xffffffff


	//   ....[20]....
        /*11b0*/ 	.word	0xffffffff


	//   ....[21]....
        /*11b4*/ 	.word	0xffffffff


	//----- nvinfo : EIATTR_COOP_GROUP_INSTR_OFFSETS
	.align		4
.L_66:
        /*11b8*/ 	.byte	0x04, 0x28
        /*11ba*/ 	.short	(.L_68 - .L_67)


	//   ....[0]....
.L_67:
        /*11bc*/ 	.word	0x00008240


	//   ....[1]....
        /*11c0*/ 	.word	0x00008250


	//   ....[2]....
        /*11c4*/ 	.word	0x00008260


	//   ....[3]....
        /*11c8*/ 	.word	0x00008270


	//   ....[4]....
        /*11cc*/ 	.word	0x000082c0


	//   ....[5]....
        /*11d0*/ 	.word	0x000082d0


	//   ....[6]....
        /*11d4*/ 	.word	0x000082e0


	//   ....[7]....
        /*11d8*/ 	.word	0x000082f0


	//   ....[8]....
        /*11dc*/ 	.word	0x000083a0


	//   ....[9]....
        /*11e0*/ 	.word	0x000083c0


	//   ....[10]....
        /*11e4*/ 	.word	0x000083e0


	//   ....[11]....
        /*11e8*/ 	.word	0x00008660


	//   ....[12]....
        /*11ec*/ 	.word	0x00008670


	//   ....[13]....
        /*11f0*/ 	.word	0x00008690


	//   ....[14]....
        /*11f4*/ 	.word	0x000086a0


	//   ....[15]....
        /*11f8*/ 	.word	0x000086f0


	//   ....[16]....
        /*11fc*/ 	.word	0x00008700


	//   ....[17]....
        /*1200*/ 	.word	0x00008710


	//   ....[18]....
        /*1204*/ 	.word	0x00008720


	//   ....[19]....
        /*1208*/ 	.word	0x000087e0


	//   ....[20]....
        /*120c*/ 	.word	0x00008800


	//   ....[21]....
        /*1210*/ 	.word	0x00008820


	//----- nvinfo : EIATTR_EXIT_INSTR_OFFSETS
	.align		4
.L_68:
        /*1214*/ 	.byte	0x04, 0x1c
        /*1216*/ 	.short	(.L_70 - .L_69)


	//   ....[0]....
.L_69:
        /*1218*/ 	.word	0x0000e010


	//   ....[1]....
        /*121c*/ 	.word	0x0000e0b0


	//----- nvinfo : EIATTR_REQNTID
	.align		4
.L_70:
        /*1220*/ 	.byte	0x04, 0x10
        /*1222*/ 	.short	(.L_72 - .L_71)
.L_71:
        /*1224*/ 	.word	0x00000100
        /*1228*/ 	.word	0x00000001
        /*122c*/ 	.word	0x00000001
.L_72:


//--------------------- .nv.callgraph             --------------------------
	.section	.nv.callgraph,"",@"SHT_CUDA_CALLGRAPH"
	.align	4
	.sectionentsize	8
	.align		4
        /*0000*/ 	.word	0x00000000
	.align		4
        /*0004*/ 	.word	0xffffffff
	.align		4
        /*0008*/ 	.word	0x00000000
	.align		4
        /*000c*/ 	.word	0xfffffffe
	.align		4
        /*0010*/ 	.word	0x00000000
	.align		4
        /*0014*/ 	.word	0xfffffffd
	.align		4
        /*0018*/ 	.word	0x00000000
	.align		4
        /*001c*/ 	.word	0xfffffffc


//--------------------- .nv.rel.action            --------------------------
	.section	.nv.rel.action,"",@"SHT_CUDA_RELOCINFO"
	.align	8
	.sectionentsize	8
        /*0000*/ 	.byte	0x73, 0x00, 0x00, 0x00, 0x00, 0x00, 0x00, 0x00, 0x00, 0x00, 0x00, 0x11, 0x25, 0x00, 0x05, 0x36


//--------------------- .nv.constant4             --------------------------
	.section	.nv.constant4,"a",@progbits
	.align	8
	.align		8
.nv.constant4:
        /*0000*/ 	.dword	_$_str


//--------------------- .nv.constant0.attn_fwd    --------------------------
	.section	.nv.constant0.attn_fwd,"a",@progbits
	.sectionflags	@""
	.align	4
.nv.constant0.attn_fwd:
	.zero		488


//--------------------- .text.attn_fwd            --------------------------
	.section	.text.attn_fwd,"ax",@progbits
	.sectioninfo	@"SHI_REGISTERS=255"
	.align	128
        .global         attn_fwd
        .type           attn_fwd,@function
        .size           attn_fwd,(.L_x_3 - attn_fwd)
        .other          attn_fwd,@"STO_CUDA_ENTRY STV_DEFAULT"
attn_fwd:
.text.attn_fwd:
[----:B------:R-:W-:Y:S02]  /*0000*/  MOV R1, c[0x0][0x28] ;  /* 0x00000a0000017a02 */ /* 0x000fe40000000f00 */
[----:B------:R-:W0:Y:S01]  /*0010*/  S2R R225, SR_CTAID.X ;  /* 0x0000000000e17919 */ /* 0x000e220000002500 */
[----:B------:R-:W-:Y:S01]  /*0020*/  ULDC.64 UR6, c[0x0][0x118] ;  /* 0x0000460000067ab9 */ /* 0x000fe20000000a00 */
[----:B------:R-:W-:Y:S02]  /*0030*/  IADD3 R1, R1, -0x7d8, RZ ;  /* 0xfffff82801017810 */ /* 0x000fe40007ffe0ff */
[----:B------:R-:W1:Y:S04]  /*0040*/  S2R R138, SR_TID.X ;  /* 0x00000000008a7919 */ /* 0x000e680000002100 */
[----:B------:R-:W2:Y:S01]  /*0050*/  S2R R114, SR_CTAID.Y ;  /* 0x0000000000727919 */ /* 0x000ea20000002600 */
[----:B0-----:R-:W-:Y:S01]  /*0060*/  IMAD.SHL.U32 R225, R225, 0x20, RZ ;  /* 0x00000020e1e17824 */ /* 0x001fe200078e00ff */
[----:B-1----:R-:W-:-:S04]  /*0070*/  SHF.R.U32.HI R7, RZ, 0x5, R138 ;  /* 0x00000005ff077819 */ /* 0x002fc8000001168a */
[----:B------:R-:W-:Y:S01]  /*0080*/  LOP3.LUT R0, R225, 0x1f, R138, 0xf8, !PT ;  /* 0x0000001fe1007812 */ /* 0x000fe200078ef88a */
[----:B--2---:R-:W-:Y:S01]  /*0090*/  IMAD R2, R114, c[0x0][0x190], RZ ;  /* 0x0000640072027a24 */ /* 0x004fe200078e02ff */
[----:B------:R-:W-:-:S03]  /*00a0*/  SGXT.U32 R7, R7, 0x3 ;  /* 0x000000030707781a */ /* 0x000fc60000000000 */
[----:B------:R-:W-:Y:S01]  /*00b0*/  IMAD R3, R0, c[0x0][0x194], RZ ;  /* 0x0000650000037a24 */ /* 0x000fe200078e02ff */
[----:B------:R-:W-:Y:S01]  /*00c0*/  MOV R0, c[0x0][0x198] ;  /* 0x0000660000007a02 */ /* 0x000fe20000000f00 */
[C---:B------:R-:W-:Y:S02]  /*00d0*/  IMAD.SHL.U32 R4, R2.reuse, 0x2, RZ ;  /* 0x0000000202047824 */ /* 0x040fe400078e00ff */
[----:B------:R-:W-:Y:S01]  /*00e0*/  IMAD R9, R7, c[0x0][0x198], RZ ;  /* 0x0000660007097a24 */ /* 0x000fe200078e02ff */
[----:B------:R-:W-:Y:S01]  /*00f0*/  SHF.L.U32 R5, R3, 0x1, RZ ;  /* 0x0000000103057819 */ /* 0x000fe200000006ff */
[----:B------:R-:W-:-:S03]  /*0100*/  IMAD.HI R2, R2, 0x2, RZ ;  /* 0x0000000202027827 */ /* 0x000fc600078e02ff */
[----:B------:R-:W-:Y:S01]  /*0110*/  IADD3 R4, P0, P1, R5, c[0x0][0x160], R4 ;  /* 0x0000580005047a10 */ /* 0x000fe2000791e004 */
[----:B------:R-:W-:Y:S02]  /*0120*/  IMAD R5, R0, 0x8, R9 ;  /* 0x0000000800057824 */ /* 0x000fe400078e0209 */
[----:B------:R-:W-:-:S03]  /*0130*/  IMAD.HI R3, R3, 0x2, RZ ;  /* 0x0000000203037827 */ /* 0x000fc600078e02ff */
[C---:B------:R-:W-:Y:S02]  /*0140*/  LEA R15, R0.reuse, R5, 0x3 ;  /* 0x00000005000f7211 */ /* 0x040fe400078e18ff */
[----:B------:R-:W-:Y:S02]  /*0150*/  IADD3.X R2, R3, c[0x0][0x164], R2, P0, P1 ;  /* 0x0000590003027a10 */ /* 0x000fe400007e2402 */
[-C--:B------:R-:W-:Y:S01]  /*0160*/  LEA R10, P0, R9, R4.reuse, 0x1 ;  /* 0x00000004090a7211 */ /* 0x080fe200078008ff */
[----:B------:R-:W-:Y:S01]  /*0170*/  IMAD R17, R0, 0x8, R15 ;  /* 0x0000000800117824 */ /* 0x000fe200078e020f */
[----:B------:R-:W-:Y:S02]  /*0180*/  LEA R12, P1, R5, R4, 0x1 ;  /* 0x00000004050c7211 */ /* 0x000fe400078208ff */
[----:B------:R-:W-:Y:S02]  /*0190*/  LEA.HI.X.SX32 R11, R9, R2, 0x1, P0 ;  /* 0x00000002090b7211 */ /* 0x000fe400000f0eff */
[----:B------:R-:W-:-:S02]  /*01a0*/  LEA R8, P0, R15, R4, 0x1 ;  /* 0x000000040f087211 */ /* 0x000fc400078008ff */
[C---:B------:R-:W-:Y:S01]  /*01b0*/  LEA R19, R0.reuse, R17, 0x3 ;  /* 0x0000001100137211 */ /* 0x040fe200078e18ff */
[----:B------:R0:W2:Y:S01]  /*01c0*/  LDG.E.U16 R3, [R10.64] ;  /* 0x000000060a037981 */ /* 0x0000a2000c1e1500 */
[----:B------:R-:W-:Y:S02]  /*01d0*/  LEA.HI.X.SX32 R9, R15, R2, 0x1, P0 ;  /* 0x000000020f097211 */ /* 0x000fe400000f0eff */
[----:B------:R-:W-:Y:S01]  /*01e0*/  LEA R14, P0, R17, R4, 0x1 ;  /* 0x00000004110e7211 */ /* 0x000fe200078008ff */
[----:B------:R-:W-:Y:S01]  /*01f0*/  IMAD R21, R0, 0x8, R19 ;  /* 0x0000000800157824 */ /* 0x000fe200078e0213 */
[-C--:B------:R-:W-:Y:S02]  /*0200*/  LEA.HI.X.SX32 R13, R5, R2.reuse, 0x1, P1 ;  /* 0x00000002050d7211 */ /* 0x080fe400008f0eff */
[----:B------:R-:W-:Y:S01]  /*0210*/  LEA.HI.X.SX32 R15, R17, R2, 0x1, P0 ;  /* 0x00000002110f7211 */ /* 0x000fe200000f0eff */
[----:B------:R1:W3:Y:S01]  /*0220*/  LDG.E.U16 R9, [R8.64] ;  /* 0x0000000608097981 */ /* 0x0002e2000c1e1500 */
[----:B------:R-:W-:-:S02]  /*0230*/  LEA R16, P0, R19, R4, 0x1 ;  /* 0x0000000413107211 */ /* 0x000fc400078008ff */
[C---:B------:R-:W-:Y:S01]  /*0240*/  LEA R23, R0.reuse, R21, 0x3 ;  /* 0x0000001500177211 */ /* 0x040fe200078e18ff */
[----:B0-----:R0:W4:Y:S01]  /*0250*/  LDG.E.U16 R11, [R14.64] ;  /* 0x000000060e0b7981 */ /* 0x001122000c1e1500 */
[----:B------:R-:W-:Y:S02]  /*0260*/  LEA.HI.X.SX32 R17, R19, R2, 0x1, P0 ;  /* 0x0000000213117211 */ /* 0x000fe400000f0eff */
[-C--:B------:R-:W-:Y:S01]  /*0270*/  LEA R18, P0, R21, R4.reuse, 0x1 ;  /* 0x0000000415127211 */ /* 0x080fe200078008ff */
[----:B------:R-:W-:Y:S01]  /*0280*/  IMAD R25, R0, 0x8, R23 ;  /* 0x0000000800197824 */ /* 0x000fe200078e0217 */
[----:B------:R-:W-:Y:S01]  /*0290*/  LEA R20, P1, R23, R4, 0x1 ;  /* 0x0000000417147211 */ /* 0x000fe200078208ff */
[----:B------:R5:W2:Y:S01]  /*02a0*/  LDG.E.U16 R5, [R12.64] ;  /* 0x000000060c057981 */ /* 0x000aa2000c1e1500 */
[----:B------:R-:W-:Y:S02]  /*02b0*/  LEA.HI.X.SX32 R19, R21, R2, 0x1, P0 ;  /* 0x0000000215137211 */ /* 0x000fe400000f0eff */
[----:B------:R-:W-:-:S02]  /*02c0*/  LEA R22, P0, R25, R4, 0x1 ;  /* 0x0000000419167211 */ /* 0x000fc400078008ff */
[C---:B------:R-:W-:Y:S01]  /*02d0*/  LEA R27, R0.reuse, R25, 0x3 ;  /* 0x00000019001b7211 */ /* 0x040fe200078e18ff */
[----:B------:R1:W2:Y:S01]  /*02e0*/  LDG.E.U16 R33, [R18.64] ;  /* 0x0000000612217981 */ /* 0x0002a2000c1e1500 */
[-C--:B------:R-:W-:Y:S02]  /*02f0*/  LEA.HI.X.SX32 R21, R23, R2.reuse, 0x1, P1 ;  /* 0x0000000217157211 */ /* 0x080fe400008f0eff */
[----:B------:R-:W-:Y:S01]  /*0300*/  LEA.HI.X.SX32 R23, R25, R2, 0x1, P0 ;  /* 0x0000000219177211 */ /* 0x000fe200000f0eff */
[C---:B------:R-:W-:Y:S01]  /*0310*/  IMAD R25, R0.reuse, 0x8, R27 ;  /* 0x0000000800197824 */ /* 0x040fe200078e021b */
[C---:B0-----:R-:W-:Y:S01]  /*0320*/  LEA R14, P0, R27.reuse, R4, 0x1 ;  /* 0x000000041b0e7211 */ /* 0x041fe200078008ff */
[----:B-----5:R0:W5:Y:S03]  /*0330*/  LDG.E.U16 R13, [R16.64] ;  /* 0x00000006100d7981 */ /* 0x020166000c1e1500 */
[----:B------:R-:W-:Y:S01]  /*0340*/  LEA.HI.X.SX32 R15, R27, R2, 0x1, P0 ;  /* 0x000000021b0f7211 */ /* 0x000fe200000f0eff */
[----:B------:R1:W2:Y:S01]  /*0350*/  LDG.E.U16 R35, [R20.64] ;  /* 0x0000000614237981 */ /* 0x0002a2000c1e1500 */
[----:B------:R-:W-:-:S03]  /*0360*/  LEA R27, R0, R25, 0x3 ;  /* 0x00000019001b7211 */ /* 0x000fc600078e18ff */
[----:B------:R1:W2:Y:S02]  /*0370*/  LDG.E.U16 R37, [R22.64] ;  /* 0x0000000616257981 */ /* 0x0002a4000c1e1500 */
[C---:B------:R-:W-:Y:S01]  /*0380*/  IMAD R29, R0.reuse, 0x8, R27 ;  /* 0x00000008001d7824 */ /* 0x040fe200078e021b */
[C---:B0-----:R-:W-:Y:S01]  /*0390*/  LEA R16, P0, R25.reuse, R4, 0x1 ;  /* 0x0000000419107211 */ /* 0x041fe200078008ff */
[----:B------:R0:W2:Y:S03]  /*03a0*/  LDG.E.U16 R39, [R14.64] ;  /* 0x000000060e277981 */ /* 0x0000a6000c1e1500 */
[C---:B-1----:R-:W-:Y:S02]  /*03b0*/  LEA R21, R0.reuse, R29, 0x3 ;  /* 0x0000001d00157211 */ /* 0x042fe400078e18ff */
[----:B------:R-:W-:Y:S02]  /*03c0*/  LEA.HI.X.SX32 R17, R25, R2, 0x1, P0 ;  /* 0x0000000219117211 */ /* 0x000fe400000f0eff */
[-C--:B------:R-:W-:Y:S01]  /*03d0*/  LEA R24, P1, R27, R4.reuse, 0x1 ;  /* 0x000000041b187211 */ /* 0x080fe200078208ff */
[----:B------:R-:W-:Y:S01]  /*03e0*/  IMAD R23, R0, 0x8, R21 ;  /* 0x0000000800177824 */ /* 0x000fe200078e0215 */
[----:B------:R-:W-:Y:S01]  /*03f0*/  LEA R18, P0, R29, R4, 0x1 ;  /* 0x000000041d127211 */ /* 0x000fe200078008ff */
[----:B------:R1:W2:Y:S01]  /*0400*/  LDG.E.U16 R41, [R16.64] ;  /* 0x0000000610297981 */ /* 0x0002a2000c1e1500 */
[----:B------:R-:W-:-:S02]  /*0410*/  LEA.HI.X.SX32 R25, R27, R2, 0x1, P1 ;  /* 0x000000021b197211 */ /* 0x000fc400008f0eff */
[----:B------:R-:W-:Y:S02]  /*0420*/  LEA.HI.X.SX32 R19, R29, R2, 0x1, P0 ;  /* 0x000000021d137211 */ /* 0x000fe400000f0eff */
[C---:B------:R-:W-:Y:S01]  /*0430*/  LEA R20, P0, R21.reuse, R4, 0x1 ;  /* 0x0000000415147211 */ /* 0x040fe200078008ff */
[----:B------:R1:W2:Y:S01]  /*0440*/  LDG.E.U16 R43, [R24.64] ;  /* 0x00000006182b7981 */ /* 0x0002a2000c1e1500 */
[C---:B------:R-:W-:Y:S02]  /*0450*/  LEA R27, R0.reuse, R23, 0x3 ;  /* 0x00000017001b7211 */ /* 0x040fe400078e18ff */
[----:B------:R-:W-:Y:S01]  /*0460*/  LEA.HI.X.SX32 R21, R21, R2, 0x1, P0 ;  /* 0x0000000215157211 */ /* 0x000fe200000f0eff */
[----:B------:R1:W2:Y:S01]  /*0470*/  LDG.E.U16 R45, [R18.64] ;  /* 0x00000006122d7981 */ /* 0x0002a2000c1e1500 */
[-C--:B0-----:R-:W-:Y:S01]  /*0480*/  LEA R14, P0, R23, R4.reuse, 0x1 ;  /* 0x00000004170e7211 */ /* 0x081fe200078008ff */
[----:B------:R-:W-:Y:S01]  /*0490*/  IMAD R29, R0, 0x8, R27 ;  /* 0x00000008001d7824 */ /* 0x000fe200078e021b */
[----:B------:R-:W-:Y:S01]  /*04a0*/  LEA R22, P1, R27, R4, 0x1 ;  /* 0x000000041b167211 */ /* 0x000fe200078208ff */
[----:B------:R0:W2:Y:S01]  /*04b0*/  LDG.E.U16 R47, [R20.64] ;  /* 0x00000006142f7981 */ /* 0x0000a2000c1e1500 */
[----:B------:R-:W-:-:S02]  /*04c0*/  LEA.HI.X.SX32 R15, R23, R2, 0x1, P0 ;  /* 0x00000002170f7211 */ /* 0x000fc400000f0eff */
[----:B-1----:R-:W-:Y:S02]  /*04d0*/  LEA R16, P0, R29, R4, 0x1 ;  /* 0x000000041d107211 */ /* 0x002fe400078008ff */
[C---:B------:R-:W-:Y:S01]  /*04e0*/  LEA R25, R0.reuse, R29, 0x3 ;  /* 0x0000001d00197211 */ /* 0x040fe200078e18ff */
[----:B------:R1:W2:Y:S01]  /*04f0*/  LDG.E.U16 R49, [R14.64] ;  /* 0x000000060e317981 */ /* 0x0002a2000c1e1500 */
[-C--:B------:R-:W-:Y:S02]  /*0500*/  LEA.HI.X.SX32 R23, R27, R2.reuse, 0x1, P1 ;  /* 0x000000021b177211 */ /* 0x080fe400008f0eff */
[----:B------:R-:W-:Y:S01]  /*0510*/  LEA.HI.X.SX32 R17, R29, R2, 0x1, P0 ;  /* 0x000000021d117211 */ /* 0x000fe200000f0eff */
[C---:B------:R-:W-:Y:S01]  /*0520*/  IMAD R27, R0.reuse, 0x8, R25 ;  /* 0x00000008001b7824 */ /* 0x040fe200078e0219 */
[C---:B------:R-:W-:Y:S01]  /*0530*/  LEA R18, P0, R25.reuse, R4, 0x1 ;  /* 0x0000000419127211 */ /* 0x040fe200078008ff */
[----:B------:R1:W2:Y:S03]  /*0540*/  LDG.E.U16 R51, [R22.64] ;  /* 0x0000000616337981 */ /* 0x0002a6000c1e1500 */
[----:B------:R-:W-:Y:S01]  /*0550*/  LEA.HI.X.SX32 R19, R25, R2, 0x1, P0 ;  /* 0x0000000219137211 */ /* 0x000fe200000f0eff */
[----:B------:R1:W2:Y:S01]  /*0560*/  LDG.E.U16 R53, [R16.64] ;  /* 0x0000000610357981 */ /* 0x0002a2000c1e1500 */
[----:B------:R-:W-:-:S02]  /*0570*/  LEA R25, R0, R27, 0x3 ;  /* 0x0000001b00197211 */ /* 0x000fc400078e18ff */
[C---:B0-----:R-:W-:Y:S01]  /*0580*/  LEA R20, P0, R27.reuse, R4, 0x1 ;  /* 0x000000041b147211 */ /* 0x041fe200078008ff */
[----:B------:R0:W2:Y:S02]  /*0590*/  LDG.E.U16 R55, [R18.64] ;  /* 0x0000000612377981 */ /* 0x0000a4000c1e1500 */
[----:B------:R-:W-:Y:S01]  /*05a0*/  IMAD R29, R0, 0x8, R25 ;  /* 0x00000008001d7824 */ /* 0x000fe200078e0219 */
[----:B------:R-:W-:-:S04]  /*05b0*/  LEA.HI.X.SX32 R21, R27, R2, 0x1, P0 ;  /* 0x000000021b157211 */ /* 0x000fc800000f0eff */
[C---:B-1----:R-:W-:Y:S01]  /*05c0*/  LEA R14, P0, R29.reuse, R4, 0x1 ;  /* 0x000000041d0e7211 */ /* 0x042fe200078008ff */
[----:B------:R1:W2:Y:S01]  /*05d0*/  LDG.E.U16 R57, [R20.64] ;  /* 0x0000000614397981 */ /* 0x0002a2000c1e1500 */
[C---:B------:R-:W-:Y:S02]  /*05e0*/  LEA R23, R0.reuse, R29, 0x3 ;  /* 0x0000001d00177211 */ /* 0x040fe400078e18ff */
[----:B------:R-:W-:Y:S02]  /*05f0*/  LEA.HI.X.SX32 R15, R29, R2, 0x1, P0 ;  /* 0x000000021d0f7211 */ /* 0x000fe400000f0eff */
[-C--:B------:R-:W-:Y:S01]  /*0600*/  LEA R16, P0, R23, R4.reuse, 0x1 ;  /* 0x0000000417107211 */ /* 0x080fe200078008ff */
[----:B------:R-:W-:Y:S01]  /*0610*/  IMAD R27, R0, 0x8, R23 ;  /* 0x00000008001b7824 */ /* 0x000fe200078e0217 */
[----:B------:R-:W-:Y:S01]  /*0620*/  LEA R24, P1, R25, R4, 0x1 ;  /* 0x0000000419187211 */ /* 0x000fe200078208ff */
[----:B------:R1:W2:Y:S01]  /*0630*/  LDG.E.U16 R61, [R14.64] ;  /* 0x000000060e3d7981 */ /* 0x0002a2000c1e1500 */
[----:B------:R-:W-:-:S02]  /*0640*/  LEA.HI.X.SX32 R17, R23, R2, 0x1, P0 ;  /* 0x0000000217117211 */ /* 0x000fc400000f0eff */
[C---:B------:R-:W-:Y:S02]  /*0650*/  LEA R23, R0.reuse, R27, 0x3 ;  /* 0x0000001b00177211 */ /* 0x040fe400078e18ff */
[----:B------:R-:W-:Y:S01]  /*0660*/  LEA.HI.X.SX32 R25, R25, R2, 0x1, P1 ;  /* 0x0000000219197211 */ /* 0x000fe200008f0eff */
[----:B------:R1:W2:Y:S01]  /*0670*/  LDG.E.U16 R63, [R16.64] ;  /* 0x00000006103f7981 */ /* 0x0002a2000c1e1500 */
[C---:B0-----:R-:W-:Y:S01]  /*0680*/  LEA R18, P0, R27.reuse, R4, 0x1 ;  /* 0x000000041b127211 */ /* 0x041fe200078008ff */
[----:B------:R-:W-:Y:S02]  /*0690*/  IMAD R29, R0, 0x8, R23 ;  /* 0x00000008001d7824 */ /* 0x000fe400078e0217 */
[----:B------:R0:W2:Y:S01]  /*06a0*/  LDG.E.U16 R59, [R24.64] ;  /* 0x00000006183b7981 */ /* 0x0000a2000c1e1500 */
[----:B------:R-:W-:Y:S02]  /*06b0*/  LEA.HI.X.SX32 R19, R27, R2, 0x1, P0 ;  /* 0x000000021b137211 */ /* 0x000fe400000f0eff */
[----:B-1----:R-:W-:-:S02]  /*06c0*/  LEA R20, P0, R29, R4, 0x1 ;  /* 0x000000041d147211 */ /* 0x002fc400078008ff */
[----:B------:R-:W-:Y:S01]  /*06d0*/  LEA R22, P1, R23, R4, 0x1 ;  /* 0x0000000417167211 */ /* 0x000fe200078208ff */
[----:B------:R1:W2:Y:S01]  /*06e0*/  LDG.E.U16 R65, [R18.64] ;  /* 0x0000000612417981 */ /* 0x0002a2000c1e1500 */
[C---:B0-----:R-:W-:Y:S02]  /*06f0*/  LEA R25, R0.reuse, R29, 0x3 ;  /* 0x0000001d00197211 */ /* 0x041fe400078e18ff */
[----:B------:R-:W-:Y:S02]  /*0700*/  LEA.HI.X.SX32 R21, R29, R2, 0x1, P0 ;  /* 0x000000021d157211 */ /* 0x000fe400000f0eff */
[----:B------:R-:W-:Y:S01]  /*0710*/  LEA R14, P0, R25, R4, 0x1 ;  /* 0x00000004190e7211 */ /* 0x000fe200078008ff */
[----:B------:R-:W-:Y:S01]  /*0720*/  IMAD R27, R0, 0x8, R25 ;  /* 0x00000008001b7824 */ /* 0x000fe200078e0219 */
[-C--:B------:R-:W-:Y:S01]  /*0730*/  LEA.HI.X.SX32 R23, R23, R2.reuse, 0x1, P1 ;  /* 0x0000000217177211 */ /* 0x080fe200008f0eff */
[----:B------:R0:W2:Y:S01]  /*0740*/  LDG.E.U16 R69, [R20.64] ;  /* 0x0000000614457981 */ /* 0x0000a2000c1e1500 */
[----:B------:R-:W-:-:S02]  /*0750*/  LEA.HI.X.SX32 R15, R25, R2, 0x1, P0 ;  /* 0x00000002190f7211 */ /* 0x000fc400000f0eff */
[----:B------:R-:W-:Y:S01]  /*0760*/  LEA R25, R0, R27, 0x3 ;  /* 0x0000001b00197211 */ /* 0x000fe200078e18ff */
[----:B------:R0:W2:Y:S01]  /*0770*/  LDG.E.U16 R67, [R22.64] ;  /* 0x0000000616437981 */ /* 0x0000a2000c1e1500 */
[----:B------:R-:W-:-:S03]  /*0780*/  LEA R16, P0, R27, R4, 0x1 ;  /* 0x000000041b107211 */ /* 0x000fc600078008ff */
[C---:B------:R-:W-:Y:S01]  /*0790*/  IMAD R29, R0.reuse, 0x8, R25 ;  /* 0x00000008001d7824 */ /* 0x040fe200078e0219 */
[----:B------:R-:W-:Y:S01]  /*07a0*/  LEA.HI.X.SX32 R17, R27, R2, 0x1, P0 ;  /* 0x000000021b117211 */ /* 0x000fe200000f0eff */
[----:B------:R0:W2:Y:S03]  /*07b0*/  LDG.E.U16 R71, [R14.64] ;  /* 0x000000060e477981 */ /* 0x0000a6000c1e1500 */
[C---:B-1----:R-:W-:Y:S01]  /*07c0*/  LEA R18, P0, R29.reuse, R4, 0x1 ;  /* 0x000000041d127211 */ /* 0x042fe200078008ff */
[----:B------:R1:W2:Y:S01]  /*07d0*/  LDG.E.U16 R73, [R16.64] ;  /* 0x0000000610497981 */ /* 0x0002a2000c1e1500 */
[C---:B0-----:R-:W-:Y:S02]  /*07e0*/  LEA R23, R0.reuse, R29, 0x3 ;  /* 0x0000001d00177211 */ /* 0x041fe400078e18ff */
        /* <DEDUP_REMOVED lines=9> */
[C---:B------:R-:W-:Y:S01]  /*0880*/  LEA R14, P0, R27.reuse, R4, 0x1 ;  /* 0x000000041b0e7211 */ /* 0x040fe200078008ff */
        /* <DEDUP_REMOVED lines=95> */
[C---:B---3--:R-:W-:Y:S01]  /*0e80*/  LEA R18, P0, R27.reuse, R4, 0x1 ;  /* 0x000000041b127211 */ /* 0x048fe200078008ff */
[----:B------:R-:W-:Y:S02]  /*0e90*/  IMAD R29, R0, 0x8, R23 ;  /* 0x00000008001d7824 */ /* 0x000fe400078e0217 */
[----:B------:R3:W2:Y:S01]  /*0ea0*/  LDG.E.U16 R123, [R24.64] ;  /* 0x00000006187b7981 */ /* 0x0006a2000c1e1500 */
[----:B------:R-:W-:Y:S02]  /*0eb0*/  LEA.HI.X.SX32 R19, R27, R2, 0x1, P0 ;  /* 0x000000021b137211 */ /* 0x000fe400000f0eff */
[----:B-1----:R-:W-:-:S02]  /*0ec0*/  LEA R20, P0, R29, R4, 0x1 ;  /* 0x000000041d147211 */ /* 0x002fc400078008ff */
[----:B------:R-:W-:Y:S01]  /*0ed0*/  LEA R22, P1, R23, R4, 0x1 ;  /* 0x0000000417167211 */ /* 0x000fe200078208ff */
[----:B------:R1:W2:Y:S01]  /*0ee0*/  LDG.E.U16 R129, [R18.64] ;  /* 0x0000000612817981 */ /* 0x0002a2000c1e1500 */
[C---:B---3--:R-:W-:Y:S02]  /*0ef0*/  LEA R25, R0.reuse, R29, 0x3 ;  /* 0x0000001d00197211 */ /* 0x048fe400078e18ff */
[----:B------:R-:W-:Y:S02]  /*0f00*/  LEA.HI.X.SX32 R21, R29, R2, 0x1, P0 ;  /* 0x000000021d157211 */ /* 0x000fe400000f0eff */
[----:B0-----:R-:W-:Y:S01]  /*0f10*/  LEA R14, P0, R25, R4, 0x1 ;  /* 0x00000004190e7211 */ /* 0x001fe200078008ff */
[----:B------:R-:W-:Y:S01]  /*0f20*/  IMAD R27, R0, 0x8, R25 ;  /* 0x00000008001b7824 */ /* 0x000fe200078e0219 */
[-C--:B------:R-:W-:Y:S01]  /*0f30*/  LEA.HI.X.SX32 R23, R23, R2.reuse, 0x1, P1 ;  /* 0x0000000217177211 */ /* 0x080fe200008f0eff */
[----:B------:R0:W3:Y:S01]  /*0f40*/  LDG.E.U16 R133, [R20.64] ;  /* 0x0000000614857981 */ /* 0x0000e2000c1e1500 */
[----:B------:R-:W-:-:S02]  /*0f50*/  LEA.HI.X.SX32 R15, R25, R2, 0x1, P0 ;  /* 0x00000002190f7211 */ /* 0x000fc400000f0eff */
[C---:B------:R-:W-:Y:S01]  /*0f60*/  LEA R25, R0.reuse, R27, 0x3 ;  /* 0x0000001b00197211 */ /* 0x040fe200078e18ff */
[----:B------:R0:W3:Y:S04]  /*0f70*/  LDG.E.U16 R131, [R22.64] ;  /* 0x0000000616837981 */ /* 0x0000e8000c1e1500 */
[C---:B------:R-:W-:Y:S01]  /*0f80*/  IMAD R29, R0.reuse, 0x8, R25 ;  /* 0x00000008001d7824 */ /* 0x040fe200078e0219 */
[----:B------:R-:W-:Y:S01]  /*0f90*/  LEA R16, P0, R27, R4, 0x1 ;  /* 0x000000041b107211 */ /* 0x000fe200078008ff */
[----:B------:R4:W3:Y:S03]  /*0fa0*/  LDG.E.U16 R135, [R14.64] ;  /* 0x000000060e877981 */ /* 0x0008e6000c1e1500 */
[----:B0-----:R-:W-:-:S02]  /*0fb0*/  LEA R23, R0, R29, 0x3 ;  /* 0x0000001d00177211 */ /* 0x001fc400078e18ff */
[----:B------:R-:W-:Y:S02]  /*0fc0*/  LEA.HI.X.SX32 R17, R27, R2, 0x1, P0 ;  /* 0x000000021b117211 */ /* 0x000fe400000f0eff */
[-C--:B-1----:R-:W-:Y:S01]  /*0fd0*/  LEA R18, P0, R29, R4.reuse, 0x1 ;  /* 0x000000041d127211 */ /* 0x082fe200078008ff */
[C---:B------:R-:W-:Y:S01]  /*0fe0*/  IMAD R27, R0.reuse, 0x8, R23 ;  /* 0x00000008001b7824 */ /* 0x040fe200078e0217 */
[----:B------:R-:W-:Y:S01]  /*0ff0*/  LEA R24, P1, R25, R4, 0x1 ;  /* 0x0000000419187211 */ /* 0x000fe200078208ff */
[----:B------:R0:W3:Y:S01]  /*1000*/  LDG.E.U16 R137, [R16.64] ;  /* 0x0000000610897981 */ /* 0x0000e2000c1e1500 */
[----:B------:R-:W-:Y:S02]  /*1010*/  LEA.HI.X.SX32 R19, R29, R2, 0x1, P0 ;  /* 0x000000021d137211 */ /* 0x000fe400000f0eff */
[----:B------:R-:W-:Y:S02]  /*1020*/  LEA R20, P0, R23, R4, 0x1 ;  /* 0x0000000417147211 */ /* 0x000fe400078008ff */
[----:B------:R-:W-:-:S02]  /*1030*/  LEA R29, R0, R27, 0x3 ;  /* 0x0000001b001d7211 */ /* 0x000fc400078e18ff */
[----:B------:R-:W-:Y:S01]  /*1040*/  LEA.HI.X.SX32 R21, R23, R2, 0x1, P0 ;  /* 0x0000000217157211 */ /* 0x000fe200000f0eff */
[----:B------:R-:W3:Y:S01]  /*1050*/  LDG.E.U16 R19, [R18.64] ;  /* 0x0000000612137981 */ /* 0x000ee2000c1e1500 */
[----:B----4-:R-:W-:Y:S01]  /*1060*/  LEA R14, P0, R27, R4, 0x1 ;  /* 0x000000041b0e7211 */ /* 0x010fe200078008ff */
[----:B------:R-:W-:Y:S01]  /*1070*/  IMAD R31, R0, 0x8, R29 ;  /* 0x00000008001f7824 */ /* 0x000fe200078e021d */
[-C--:B------:R-:W-:Y:S02]  /*1080*/  LEA.HI.X.SX32 R25, R25, R2.reuse, 0x1, P1 ;  /* 0x0000000219197211 */ /* 0x080fe400008f0eff */
[----:B------:R-:W-:Y:S01]  /*1090*/  LEA.HI.X.SX32 R15, R27, R2, 0x1, P0 ;  /* 0x000000021b0f7211 */ /* 0x000fe200000f0eff */
[----:B------:R-:W4:Y:S01]  /*10a0*/  LDG.E.U16 R21, [R20.64] ;  /* 0x0000000614157981 */ /* 0x000f22000c1e1500 */
[-C--:B------:R-:W-:Y:S02]  /*10b0*/  LEA R22, P1, R29, R4.reuse, 0x1 ;  /* 0x000000041d167211 */ /* 0x080fe400078208ff */
[----:B0-----:R-:W-:Y:S01]  /*10c0*/  LEA R16, P0, R31, R4, 0x1 ;  /* 0x000000041f107211 */ /* 0x001fe200078008ff */
[----:B------:R-:W4:Y:S01]  /*10d0*/  LDG.E.U16 R25, [R24.64] ;  /* 0x0000000618197981 */ /* 0x000f22000c1e1500 */
[----:B------:R-:W-:-:S02]  /*10e0*/  LEA.HI.X.SX32 R23, R29, R2, 0x1, P1 ;  /* 0x000000021d177211 */ /* 0x000fc400008f0eff */
[----:B------:R-:W-:Y:S01]  /*10f0*/  LEA.HI.X.SX32 R17, R31, R2, 0x1, P0 ;  /* 0x000000021f117211 */ /* 0x000fe200000f0eff */
[----:B------:R-:W4:Y:S04]  /*1100*/  LDG.E.U16 R15, [R14.64] ;  /* 0x000000060e0f7981 */ /* 0x000f28000c1e1500 */
[----:B------:R-:W4:Y:S04]  /*1110*/  LDG.E.U16 R23, [R22.64] ;  /* 0x0000000616177981 */ /* 0x000f28000c1e1500 */
[----:B------:R-:W4:Y:S01]  /*1120*/  LDG.E.U16 R17, [R16.64] ;  /* 0x0000000610117981 */ /* 0x000f22000c1e1500 */
[----:B------:R-:W-:-:S02]  /*1130*/  LOP3.LUT R112, R138, 0xff, RZ, 0xc0, !PT ;  /* 0x000000ff8a707812 */ /* 0x000fc400078ec0ff */
[----:B------:R-:W-:Y:S02]  /*1140*/  LOP3.LUT R6, R138, 0xc0, RZ, 0xc0, !PT ;  /* 0x000000c08a067812 */ /* 0x000fe400078ec0ff */
[----:B------:R-:W-:Y:S02]  /*1150*/  SHF.L.U32 R0, R112, 0x1, RZ ;  /* 0x0000000170007819 */ /* 0x000fe400000006ff */
[----:B------:R-:W-:-:S04]  /*1160*/  SHF.R.U32.HI R27, RZ, 0x2, R6 ;  /* 0x00000002ff1b7819 */ /* 0x000fc80000011606 */
[----:B------:R-:W-:Y:S02]  /*1170*/  LOP3.LUT R2, R0, R27, RZ, 0x3c, !PT ;  /* 0x0000001b00027212 */ /* 0x000fe400078e3cff */
[----:B------:R-:W-:-:S03]  /*1180*/  IADD3 R8, R225, 0x20, RZ ;  /* 0x00000020e1087810 */ /* 0x000fc60007ffe0ff */
[----:B------:R-:W-:Y:S04]  /*1190*/  STS.U16 [R2+0x10400], R9 ;  /* 0x0104000902007388 */ /* 0x000fe80000000400 */
[----:B------:R-:W-:Y:S04]  /*11a0*/  STS.U16 [R2+0x10600], R11 ;  /* 0x0106000b02007388 */ /* 0x000fe80000000400 */
[----:B-----5:R-:W-:Y:S04]  /*11b0*/  STS.U16 [R2+0x10800], R13 ;  /* 0x0108000d02007388 */ /* 0x020fe80000000400 */
[----:B--2---:R-:W-:Y:S04]  /*11c0*/  STS.U16 [R2+0x10a00], R33 ;  /* 0x010a002102007388 */ /* 0x004fe80000000400 */
[----:B------:R-:W-:Y:S04]  /*11d0*/  STS.U16 [R2+0x10c00], R35 ;  /* 0x010c002302007388 */ /* 0x000fe80000000400 */
[----:B------:R-:W-:Y:S04]  /*11e0*/  STS.U16 [R2+0x10e00], R37 ;  /* 0x010e002502007388 */ /* 0x000fe80000000400 */
[----:B------:R-:W-:Y:S04]  /*11f0*/  STS.U16 [R2+0x11000], R39 ;  /* 0x0110002702007388 */ /* 0x000fe80000000400 */
[----:B------:R-:W-:Y:S04]  /*1200*/  STS.U16 [R2+0x11200], R41 ;  /* 0x0112002902007388 */ /* 0x000fe80000000400 */
[----:B------:R-:W-:Y:S04]  /*1210*/  STS.U16 [R2+0x11400], R43 ;  /* 0x0114002b02007388 */ /* 0x000fe80000000400 */
[----:B------:R-:W-:Y:S04]  /*1220*/  STS.U16 [R2+0x11600], R45 ;  /* 0x0116002d02007388 */ /* 0x000fe80000000400 */
[----:B------:R-:W-:Y:S01]  /*1230*/  STS.U16 [R2+0x11800], R47 ;  /* 0x0118002f02007388 */ /* 0x000fe20000000400 */
[----:B------:R-:W-:Y:S01]  /*1240*/  ISETP.GE.AND P0, PT, R8, 0x1, PT ;  /* 0x000000010800780c */ /* 0x000fe20003f06270 */
[----:B------:R-:W-:Y:S01]  /*1250*/  IMAD.MOV.U32 R209, RZ, RZ, 0x3f800000 ;  /* 0x3f800000ffd17424 */ /* 0x000fe200078e00ff */
[----:B------:R-:W-:Y:S01]  /*1260*/  MOV R207, 0x3f800000 ;  /* 0x3f80000000cf7802 */ /* 0x000fe20000000f00 */
[----:B------:R0:W-:Y:S01]  /*1270*/  STS.U16 [R2+0x10000], R3 ;  /* 0x0100000302007388 */ /* 0x0001e20000000400 */
[----:B------:R-:W-:Y:S01]  /*1280*/  IMAD.MOV.U32 R4, RZ, RZ, -0x800000 ;  /* 0xff800000ff047424 */ /* 0x000fe200078e00ff */
[----:B------:R-:W-:Y:S01]  /*1290*/  MOV R203, 0x3f800000 ;  /* 0x3f80000000cb7802 */ /* 0x000fe20000000f00 */
[----:B------:R-:W-:Y:S01]  /*12a0*/  IMAD.MOV.U32 R6, RZ, RZ, -0x800000 ;  /* 0xff800000ff067424 */ /* 0x000fe200078e00ff */
[----:B------:R1:W-:Y:S01]  /*12b0*/  STS.U16 [R2+0x10200], R5 ;  /* 0x0102000502007388 */ /* 0x0003e20000000400 */
[----:B------:R-:W-:Y:S01]  /*12c0*/  IMAD.MOV.U32 R205, RZ, RZ, 0x3f800000 ;  /* 0x3f800000ffcd7424 */ /* 0x000fe200078e00ff */
[----:B------:R-:W-:Y:S01]  /*12d0*/  LOP3.LUT R8, R138, 0x3f, RZ, 0xc0, !PT ;  /* 0x0000003f8a087812 */ /* 0x000fe200078ec0ff */
[----:B------:R-:W-:Y:S01]  /*12e0*/  IMAD R7, R7, c[0x0][0x1c8], RZ ;  /* 0x0000720007077a24 */ /* 0x000fe200078e02ff */
[----:B------:R2:W-:Y:S01]  /*12f0*/  STS.U16 [R2+0x11a00], R49 ;  /* 0x011a003102007388 */ /* 0x0005e20000000400 */
[----:B0-----:R-:W-:-:S03]  /*1300*/  MOV R3, 0xff800000 ;  /* 0xff80000000037802 */ /* 0x001fc60000000f00 */
[----:B------:R0:W-:Y:S01]  /*1310*/  STS.U16 [R2+0x11c00], R51 ;  /* 0x011c003302007388 */ /* 0x0001e20000000400 */
[----:B-1----:R-:W-:-:S03]  /*1320*/  MOV R5, 0xff800000 ;  /* 0xff80000000057802 */ /* 0x002fc60000000f00 */
[----:B------:R1:W-:Y:S01]  /*1330*/  STS.U16 [R2+0x11e00], R53 ;  /* 0x011e003502007388 */ /* 0x0003e20000000400 */
[----:B--2---:R-:W-:-:S03]  /*1340*/  CS2R R48, SRZ ;  /* 0x0000000000307805 */ /* 0x004fc6000001ff00 */
[----:B------:R2:W-:Y:S01]  /*1350*/  STS.U16 [R2+0x12000], R55 ;  /* 0x0120003702007388 */ /* 0x0005e20000000400 */
[----:B0-----:R-:W-:-:S03]  /*1360*/  CS2R R50, SRZ ;  /* 0x0000000000327805 */ /* 0x001fc6000001ff00 */
[----:B------:R0:W-:Y:S01]  /*1370*/  STS.U16 [R2+0x12200], R57 ;  /* 0x0122003902007388 */ /* 0x0001e20000000400 */
[----:B-1----:R-:W-:-:S03]  /*1380*/  CS2R R52, SRZ ;  /* 0x0000000000347805 */ /* 0x002fc6000001ff00 */
        /* <DEDUP_REMOVED lines=36> */
[----:B------:R-:W-:Y:S01]  /*15d0*/  STS.U16 [R2+0x14800], R95 ;  /* 0x0148005f02007388 */ /* 0x000fe20000000400 */
[----:B--2---:R-:W-:-:S03]  /*15e0*/  CS2R R90, SRZ ;  /* 0x00000000005a7805 */ /* 0x004fc6000001ff00 */
[----:B------:R1:W-:Y:S01]  /*15f0*/  STS.U16 [R2+0x14a00], R97 ;  /* 0x014a006102007388 */ /* 0x0003e20000000400 */
[----:B0-----:R-:W-:-:S03]  /*1600*/  CS2R R92, SRZ ;  /* 0x00000000005c7805 */ /* 0x001fc6000001ff00 */
[----:B------:R0:W-:Y:S04]  /*1610*/  STS.U16 [R2+0x14c00], R99 ;  /* 0x014c006302007388 */ /* 0x0001e80000000400 */
[----:B------:R-:W-:Y:S04]  /*1620*/  STS.U16 [R2+0x15a00], R113 ;  /* 0x015a007102007388 */ /* 0x000fe80000000400 */
        /* <DEDUP_REMOVED lines=8> */
[----:B---3--:R-:W-:Y:S04]  /*16b0*/  STS.U16 [R2+0x16e00], R133 ;  /* 0x016e008502007388 */ /* 0x008fe80000000400 */
[----:B------:R-:W-:Y:S04]  /*16c0*/  STS.U16 [R2+0x16c00], R131 ;  /* 0x016c008302007388 */ /* 0x000fe80000000400 */
[----:B------:R-:W-:Y:S04]  /*16d0*/  STS.U16 [R2+0x17000], R135 ;  /* 0x0170008702007388 */ /* 0x000fe80000000400 */
[----:B------:R-:W-:Y:S04]  /*16e0*/  STS.U16 [R2+0x17200], R137 ;  /* 0x0172008902007388 */ /* 0x000fe80000000400 */
[----:B------:R-:W-:Y:S04]  /*16f0*/  STS.U16 [R2+0x17600], R19 ;  /* 0x0176001302007388 */ /* 0x000fe80000000400 */
[----:B----4-:R-:W-:Y:S04]  /*1700*/  STS.U16 [R2+0x17400], R25 ;  /* 0x0174001902007388 */ /* 0x010fe80000000400 */
[----:B------:R-:W-:Y:S04]  /*1710*/  STS.U16 [R2+0x17a00], R15 ;  /* 0x017a000f02007388 */ /* 0x000fe80000000400 */
[----:B------:R-:W-:Y:S04]  /*1720*/  STS.U16 [R2+0x17c00], R23 ;  /* 0x017c001702007388 */ /* 0x000fe80000000400 */
[----:B------:R-:W-:Y:S01]  /*1730*/  STS.U16 [R2+0x17e00], R17 ;  /* 0x017e001102007388 */ /* 0x000fe20000000400 */
[----:B-1----:R-:W-:Y:S01]  /*1740*/  CS2R R96, SRZ ;  /* 0x0000000000607805 */ /* 0x002fe2000001ff00 */
[----:B0-----:R-:W-:Y:S01]  /*1750*/  CS2R R98, SRZ ;  /* 0x0000000000627805 */ /* 0x001fe2000001ff00 */
[----:B------:R-:W-:Y:S01]  /*1760*/  CS2R R94, SRZ ;  /* 0x00000000005e7805 */ /* 0x000fe2000001ff00 */
[----:B------:R0:W-:Y:S04]  /*1770*/  STS.U16 [R2+0x14e00], R101 ;  /* 0x014e006502007388 */ /* 0x0001e80000000400 */
[----:B------:R1:W-:Y:S04]  /*1780*/  STS.U16 [R2+0x15000], R103 ;  /* 0x0150006702007388 */ /* 0x0003e80000000400 */
        /* <DEDUP_REMOVED lines=9> */
[----:B-1----:R-:W-:Y:S01]  /*1820*/  CS2R R108, SRZ ;  /* 0x00000000006c7805 */ /* 0x002fe2000001ff00 */
[----:B--2---:R-:W-:Y:S01]  /*1830*/  CS2R R110, SRZ ;  /* 0x00000000006e7805 */ /* 0x004fe2000001ff00 */
[----:B0-----:R-:W-:Y:S01]  /*1840*/  LOP3.LUT R21, R138, 0x1c, RZ, 0xc0, !PT ;  /* 0x0000001c8a157812 */ /* 0x001fe200078ec0ff */
[----:B------:R-:W-:Y:S05]  /*1850*/  @!P0 BRA `(.L_x_0) ;  /* 0x00009a0000008947 */ /* 0x000fea0003800000 */
[----:B------:R-:W-:Y:S01]  /*1860*/  SHF.R.U32.HI R3, RZ, 0x6, R138 ;  /* 0x00000006ff037819 */ /* 0x000fe2000001168a */
[----:B------:R-:W-:Y:S01]  /*1870*/  IMAD.MOV.U32 R7, RZ, RZ, c[0x0][0x1b8] ;  /* 0x00006e00ff077624 */ /* 0x000fe200078e00ff */
[----:B------:R-:W-:Y:S01]  /*1880*/  LOP3.LUT R10, R138, 0x7, RZ, 0xc0, !PT ;  /* 0x000000078a0a7812 */ /* 0x000fe200078ec0ff */
[----:B------:R-:W-:Y:S01]  /*1890*/  IMAD R5, R112, c[0x0][0x1a8], RZ ;  /* 0x00006a0070057a24 */ /* 0x000fe200078e02ff */
[----:B------:R-:W-:Y:S01]  /*18a0*/  SGXT.U32 R3, R3, 0x2 ;  /* 0x000000020303781a */ /* 0x000fe20000000000 */
[----:B------:R-:W-:Y:S01]  /*18b0*/  IMAD.MOV.U32 R6, RZ, RZ, c[0x0][0x1a8] ;  /* 0x00006a00ff067624 */ /* 0x000fe200078e00ff */
[----:B------:R-:W-:Y:S01]  /*18c0*/  SHF.L.U32 R94, R10, 0x4, RZ ;  /* 0x000000040a5e7819 */ /* 0x000fe200000006ff */
[----:B------:R-:W-:Y:S01]  /*18d0*/  IMAD R4, R114, c[0x0][0x1b0], RZ ;  /* 0x00006c0072047a24 */ /* 0x000fe200078e02ff */
[----:B------:R-:W-:Y:S01]  /*18e0*/  SHF.L.U32 R15, R138, 0x7, RZ ;  /* 0x000000078a0f7819 */ /* 0x000fe200000006ff */
[----:B------:R-:W-:Y:S01]  /*18f0*/  IMAD R12, R3, c[0x0][0x1b8], RZ ;  /* 0x00006e00030c7a24 */ /* 0x000fe200078e02ff */
[----:B------:R-:W-:Y:S01]  /*1900*/  LEA R6, R6, R5, 0x8 ;  /* 0x0000000506067211 */ /* 0x000fe200078e40ff */
[----:B------:R-:W-:Y:S01]  /*1910*/  IMAD R3, R114, c[0x0][0x1a0], RZ ;  /* 0x0000680072037a24 */ /* 0x000fe200078e02ff */
[----:B------:R-:W-:Y:S01]  /*1920*/  SHF.L.U32 R234, R4, 0x1, RZ ;  /* 0x0000000104ea7819 */ /* 0x000fe200000006ff */
[----:B------:R-:W-:Y:S01]  /*1930*/  IMAD R8, R8, c[0x0][0x1b4], RZ ;  /* 0x00006d0008087a24 */ /* 0x000fe200078e02ff */
[----:B------:R-:W-:Y:S01]  /*1940*/  LEA R14, R7, R12, 0x2 ;  /* 0x0000000c070e7211 */ /* 0x000fe200078e10ff */
[----:B------:R-:W-:Y:S01]  /*1950*/  IMAD.HI R4, R4, 0x2, RZ ;  /* 0x0000000204047827 */ /* 0x000fe200078e02ff */
[----:B------:R-:W-:Y:S01]  /*1960*/  LEA R156, P0, R3, c[0x0][0x168], 0x1 ;  /* 0x00005a00039c7a11 */ /* 0x000fe200078008ff */
[----:B------:R-:W-:Y:S01]  /*1970*/  CS2R R108, SRZ ;  /* 0x00000000006c7805 */ /* 0x000fe2000001ff00 */
[----:B------:R-:W-:Y:S01]  /*1980*/  LOP3.LUT R18, R94, 0x780, R15, 0xf8, !PT ;  /* 0x000007805e127812 */ /* 0x000fe200078ef80f */
[----:B------:R-:W-:Y:S01]  /*1990*/  IMAD R16, R7, 0x4, R14 ;  /* 0x0000000407107824 */ /* 0x000fe200078e020e */
[----:B------:R-:W-:Y:S01]  /*19a0*/  LEA.HI.X.SX32 R3, R3, c[0x0][0x16c], 0x1, P0 ;  /* 0x00005b0003037a11 */ /* 0x000fe200000f0eff */
[C---:B------:R-:W-:Y:S01]  /*19b0*/  IMAD.SHL.U32 R9, R8.reuse, 0x2, RZ ;  /* 0x0000000208097824 */ /* 0x040fe200078e00ff */
[----:B------:R-:W-:Y:S01]  /*19c0*/  LEA R154, P0, R5, R156, 0x1 ;  /* 0x0000009c059a7211 */ /* 0x000fe200078008ff */
[----:B------:R-:W-:Y:S01]  /*19d0*/  IMAD.HI R11, R8, 0x2, RZ ;  /* 0x00000002080b7827 */ /* 0x000fe200078e02ff */
[----:B------:R-:W-:Y:S01]  /*19e0*/  LEA R20, R7, R16, 0x2 ;  /* 0x0000001007147211 */ /* 0x000fe200078e10ff */
[----:B------:R-:W-:Y:S01]  /*19f0*/  CS2R R110, SRZ ;  /* 0x00000000006e7805 */ /* 0x000fe2000001ff00 */
[C---:B------:R-:W-:Y:S01]  /*1a00*/  LEA R156, P1, R6.reuse, R156, 0x1 ;  /* 0x0000009c069c7211 */ /* 0x040fe200078208ff */
[----:B------:R-:W-:Y:S01]  /*1a10*/  IMAD.MOV.U32 R191, RZ, RZ, -0x800000 ;  /* 0xff800000ffbf7424 */ /* 0x000fe200078e00ff */
[----:B------:R-:W-:Y:S01]  /*1a20*/  IADD3 R234, P2, P3, R9, c[0x0][0x170], R234 ;  /* 0x00005c0009ea7a10 */ /* 0x000fe20007b5e0ea */
[----:B------:R-:W-:Y:S01]  /*1a30*/  IMAD R22, R7, 0x4, R20 ;  /* 0x0000000407167824 */ /* 0x000fe200078e0214 */
[-C--:B------:R-:W-:Y:S01]  /*1a40*/  LEA.HI.X.SX32 R157, R6, R3.reuse, 0x1, P1 ;  /* 0x00000003069d7211 */ /* 0x080fe200008f0eff */
[----:B------:R-:W-:Y:S01]  /*1a50*/  IMAD.MOV.U32 R205, RZ, RZ, 0x3f800000 ;  /* 0x3f800000ffcd7424 */ /* 0x000fe200078e00ff */
[----:B------:R-:W-:Y:S01]  /*1a60*/  LEA.HI.X.SX32 R155, R5, R3, 0x1, P0 ;  /* 0x00000003059b7211 */ /* 0x000fe200000f0eff */
[----:B------:R-:W-:Y:S01]  /*1a70*/  UMOV UR4, URZ ;  /* 0x0000003f00047c82 */ /* 0x000fe20008000000 */
[----:B------:R-:W-:-:S02]  /*1a80*/  LEA R24, R7, R22, 0x2 ;  /* 0x0000001607187211 */ /* 0x000fc400078e10ff */
[----:B------:R-:W-:Y:S02]  /*1a90*/  IADD3.X R3, R11, c[0x0][0x174], R4, P2, P3 ;  /* 0x00005d000b037a10 */ /* 0x000fe400017e6404 */
[C---:B------:R-:W-:Y:S01]  /*1aa0*/  LOP3.LUT R4, R138.reuse, 0x1f, RZ, 0xc0, !PT ;  /* 0x0000001f8a047812 */ /* 0x040fe200078ec0ff */
[----:B------:R-:W-:Y:S01]  /*1ab0*/  IMAD R26, R7, 0x4, R24 ;  /* 0x00000004071a7824 */ /* 0x000fe200078e0218 */
[C---:B------:R-:W-:Y:S02]  /*1ac0*/  SHF.L.U32 R8, R138.reuse, 0x3, RZ ;  /* 0x000000038a087819 */ /* 0x040fe400000006ff */
[C---:B------:R-:W-:Y:S01]  /*1ad0*/  SHF.L.U32 R5, R138.reuse, 0x1, RZ ;  /* 0x000000018a057819 */ /* 0x040fe200000006ff */
[----:B------:R-:W-:Y:S01]  /*1ae0*/  IMAD R98, R21, 0x8, R4 ;  /* 0x0000000815627824 */ /* 0x000fe200078e0204 */
[----:B------:R-:W-:Y:S02]  /*1af0*/  LEA R28, R7, R26, 0x2 ;  /* 0x0000001a071c7211 */ /* 0x000fe400078e10ff */
[----:B------:R-:W-:-:S02]  /*1b00*/  LOP3.LUT R9, R138, 0xe0, RZ, 0xc0, !PT ;  /* 0x000000e08a097812 */ /* 0x000fc400078ec0ff */
[----:B------:R-:W-:Y:S01]  /*1b10*/  LEA R104, P0, R12, R234, 0x1 ;  /* 0x000000ea0c687211 */ /* 0x000fe200078008ff */
[----:B------:R-:W-:Y:S01]  /*1b20*/  IMAD R30, R7, 0x4, R28 ;  /* 0x00000004071e7824 */ /* 0x000fe200078e021c */
[----:B------:R-:W-:Y:S01]  /*1b30*/  LOP3.LUT R11, R8, 0x30, RZ, 0xc0, !PT ;  /* 0x00000030080b7812 */ /* 0x000fe200078ec0ff */
[--C-:B------:R-:W-:Y:S01]  /*1b40*/  IMAD R102, R10, 0x4, R9.reuse ;  /* 0x000000040a667824 */ /* 0x100fe200078e0209 */
[----:B------:R-:W-:Y:S01]  /*1b50*/  LOP3.LUT R252, R5, 0x6, RZ, 0xc0, !PT ;  /* 0x0000000605fc7812 */ /* 0x000fe200078ec0ff */
[----:B------:R-:W-:Y:S01]  /*1b60*/  IMAD R96, R9, 0x100, R94 ;  /* 0x0000010009607824 */ /* 0x000fe200078e025e */
[C---:B------:R-:W-:Y:S02]  /*1b70*/  LEA R32, R7.reuse, R30, 0x2 ;  /* 0x0000001e07207211 */ /* 0x040fe400078e10ff */
[----:B------:R-:W-:Y:S02]  /*1b80*/  LEA.HI.X.SX32 R105, R12, R3, 0x1, P0 ;  /* 0x000000030c697211 */ /* 0x000fe400000f0eff */
[----:B------:R-:W-:Y:S01]  /*1b90*/  SHF.R.U32.HI R13, RZ, 0x1, R9 ;  /* 0x00000001ff0d7819 */ /* 0x000fe20000011609 */
[----:B------:R-:W-:Y:S01]  /*1ba0*/  IMAD R34, R7, 0x4, R32 ;  /* 0x0000000407227824 */ /* 0x000fe200078e0220 */
[----:B------:R-:W-:Y:S01]  /*1bb0*/  LEA R8, R10, R11, 0x6 ;  /* 0x0000000b0a087211 */ /* 0x000fe200078e30ff */
[----:B------:R0:W-:Y:S01]  /*1bc0*/  STL.64 [R1+0x3d0], R104 ;  /* 0x0003d06801007387 */ /* 0x0001e20000100a00 */
[----:B------:R-:W-:-:S02]  /*1bd0*/  LEA.HI R252, R9, R252, RZ, 0x1e ;  /* 0x000000fc09fc7211 */ /* 0x000fc400078ff0ff */
[C---:B------:R-:W-:Y:S02]  /*1be0*/  LEA R36, R7.reuse, R34, 0x2 ;  /* 0x0000002207247211 */ /* 0x040fe400078e10ff */
[--C-:B------:R-:W-:Y:S02]  /*1bf0*/  LOP3.LUT R9, R94, 0x30, R5.reuse, 0x78, !PT ;  /* 0x000000305e097812 */ /* 0x100fe400078e7805 */
[C---:B------:R-:W-:Y:S02]  /*1c00*/  LEA R38, R7.reuse, R36, 0x2 ;  /* 0x0000002407267211 */ /* 0x040fe400078e10ff */
[----:B------:R-:W-:Y:S02]  /*1c10*/  LOP3.LUT R100, R8, 0x10, R5, 0x78, !PT ;  /* 0x0000001008647812 */ /* 0x000fe400078e7805 */
[----:B------:R-:W-:Y:S01]  /*1c20*/  LEA R106, P0, R14, R234, 0x1 ;  /* 0x000000ea0e6a7211 */ /* 0x000fe200078008ff */
[----:B------:R-:W-:Y:S01]  /*1c30*/  IMAD R40, R7, 0x4, R38 ;  /* 0x0000000407287824 */ /* 0x000fe200078e0226 */
[----:B------:R-:W-:-:S02]  /*1c40*/  LEA R8, R102, R9, 0x5 ;  /* 0x0000000966087211 */ /* 0x000fc400078e28ff */
[----:B0-----:R-:W-:Y:S02]  /*1c50*/  LEA R104, P1, R16, R234, 0x1 ;  /* 0x000000ea10687211 */ /* 0x001fe400078208ff */
[C---:B------:R-:W-:Y:S02]  /*1c60*/  LEA R42, R7.reuse, R40, 0x2 ;  /* 0x00000028072a7211 */ /* 0x040fe400078e10ff */
[----:B------:R-:W-:Y:S02]  /*1c70*/  LEA R102, P2, R20, R234, 0x1 ;  /* 0x000000ea14667211 */ /* 0x000fe400078408ff */
[C---:B------:R-:W-:Y:S02]  /*1c80*/  LEA R44, R7.reuse, R42, 0x2 ;  /* 0x0000002a072c7211 */ /* 0x040fe400078e10ff */
[-C--:B------:R-:W-:Y:S02]  /*1c90*/  LEA.HI.X.SX32 R107, R14, R3.reuse, 0x1, P0 ;  /* 0x000000030e6b7211 */ /* 0x080fe400000f0eff */
[-C--:B------:R-:W-:Y:S01]  /*1ca0*/  LEA.HI.X.SX32 R105, R16, R3.reuse, 0x1, P1 ;  /* 0x0000000310697211 */ /* 0x080fe200008f0eff */
[----:B------:R-:W-:Y:S01]  /*1cb0*/  IMAD R46, R7, 0x4, R44 ;  /* 0x00000004072e7824 */ /* 0x000fe200078e022c */
[----:B------:R-:W-:Y:S01]  /*1cc0*/  LEA.HI.X.SX32 R103, R20, R3, 0x1, P2 ;  /* 0x0000000314677211 */ /* 0x000fe200010f0eff */
[----:B------:R0:W-:Y:S01]  /*1cd0*/  STL.64 [R1+0x3c8], R106 ;  /* 0x0003c86a01007387 */ /* 0x0001e20000100a00 */
[----:B------:R-:W-:-:S02]  /*1ce0*/  LOP3.LUT R5, R96, 0x30, R5, 0x78, !PT ;  /* 0x0000003060057812 */ /* 0x000fc400078e7805 */
[C---:B------:R-:W-:Y:S01]  /*1cf0*/  LEA R48, R7.reuse, R46, 0x2 ;  /* 0x0000002e07307211 */ /* 0x040fe200078e10ff */
[----:B------:R1:W-:Y:S01]  /*1d00*/  STL.64 [R1+0x3c0], R104 ;  /* 0x0003c06801007387 */ /* 0x0003e20000100a00 */
[----:B------:R-:W-:Y:S02]  /*1d10*/  SHF.L.U32 R98, R98, 0x2, RZ ;  /* 0x0000000262627819 */ /* 0x000fe400000006ff */
[C---:B------:R-:W-:Y:S01]  /*1d20*/  LEA R50, R7.reuse, R48, 0x2 ;  /* 0x0000003007327211 */ /* 0x040fe200078e10ff */
[----:B------:R2:W-:Y:S01]  /*1d30*/  STL.64 [R1+0x3b8], R102 ;  /* 0x0003b86601007387 */ /* 0x0005e20000100a00 */
[----:B------:R-:W-:Y:S02]  /*1d40*/  LOP3.LUT R9, R98, R13, RZ, 0x3c, !PT ;  /* 0x0000000d62097212 */ /* 0x000fe400078e3cff */
[----:B------:R-:W-:Y:S01]  /*1d50*/  LOP3.LUT R11, R138, 0x10, RZ, 0xc0, !PT ;  /* 0x000000108a0b7812 */ /* 0x000fe200078ec0ff */
[----:B------:R-:W-:Y:S01]  /*1d60*/  IMAD R52, R7, 0x4, R50 ;  /* 0x0000000407347824 */ /* 0x000fe200078e0232 */
[----:B0-----:R-:W-:-:S02]  /*1d70*/  LEA R106, P0, R22, R234, 0x1 ;  /* 0x000000ea166a7211 */ /* 0x001fc400078008ff */
[----:B------:R-:W-:Y:S02]  /*1d80*/  LEA R11, R11, R100, 0x5 ;  /* 0x000000640b0b7211 */ /* 0x000fe400078e28ff */
[C---:B------:R-:W-:Y:S02]  /*1d90*/  LEA R54, R7.reuse, R52, 0x2 ;  /* 0x0000003407367211 */ /* 0x040fe400078e10ff */
[----:B-1----:R-:W-:Y:S02]  /*1da0*/  LEA R104, P1, R24, R234, 0x1 ;  /* 0x000000ea18687211 */ /* 0x002fe400078208ff */
[C---:B------:R-:W-:Y:S02]  /*1db0*/  LEA R56, R7.reuse, R54, 0x2 ;  /* 0x0000003607387211 */ /* 0x040fe400078e10ff */
[----:B--2---:R-:W-:Y:S02]  /*1dc0*/  LEA R102, P2, R26, R234, 0x1 ;  /* 0x000000ea1a667211 */ /* 0x004fe400078408ff */
[-C--:B------:R-:W-:Y:S01]  /*1dd0*/  LEA.HI.X.SX32 R107, R22, R3.reuse, 0x1, P0 ;  /* 0x00000003166b7211 */ /* 0x080fe200000f0eff */
[----:B------:R-:W-:Y:S01]  /*1de0*/  IMAD R58, R7, 0x4, R56 ;  /* 0x00000004073a7824 */ /* 0x000fe200078e0238 */
[----:B------:R-:W-:-:S02]  /*1df0*/  LEA.HI.X.SX32 R105, R24, R3, 0x1, P1 ;  /* 0x0000000318697211 */ /* 0x000fc400008f0eff */
[-C--:B------:R-:W-:Y:S01]  /*1e00*/  LEA.HI.X.SX32 R103, R26, R3.reuse, 0x1, P2 ;  /* 0x000000031a677211 */ /* 0x080fe200010f0eff */
[----:B------:R0:W-:Y:S01]  /*1e10*/  STL.64 [R1+0x3b0], R106 ;  /* 0x0003b06a01007387 */ /* 0x0001e20000100a00 */
[C---:B------:R-:W-:Y:S02]  /*1e20*/  LEA R60, R7.reuse, R58, 0x2 ;  /* 0x0000003a073c7211 */ /* 0x040fe400078e10ff */
[C---:B------:R-:W-:Y:S01]  /*1e30*/  LEA R24, P2, R32.reuse, R234, 0x1 ;  /* 0x000000ea20187211 */ /* 0x040fe200078408ff */
[----:B------:R1:W-:Y:S01]  /*1e40*/  STL.64 [R1+0x3a8], R104 ;  /* 0x0003a86801007387 */ /* 0x0003e20000100a00 */
[C---:B------:R-:W-:Y:S02]  /*1e50*/  LEA R62, R7.reuse, R60, 0x2 ;  /* 0x0000003c073e7211 */ /* 0x040fe400078e10ff */
[----:B------:R-:W-:Y:S01]  /*1e60*/  LEA.HI.X.SX32 R25, R32, R3, 0x1, P2 ;  /* 0x0000000320197211 */ /* 0x000fe200010f0eff */
[----:B------:R2:W-:Y:S01]  /*1e70*/  STL.64 [R1+0x3a0], R102 ;  /* 0x0003a06601007387 */ /* 0x0005e20000100a00 */
[----:B------:R-:W-:Y:S01]  /*1e80*/  LEA R10, R10, R5, 0xa ;  /* 0x000000050a0a7211 */ /* 0x000fe200078e50ff */
[----:B------:R-:W-:Y:S01]  /*1e90*/  IMAD R64, R7, 0x4, R62 ;  /* 0x0000000407407824 */ /* 0x000fe200078e023e */
[----:B------:R-:W-:Y:S01]  /*1ea0*/  SHF.R.U32.HI R211, RZ, 0x2, R138 ;  /* 0x00000002ffd37819 */ /* 0x000fe2000001168a */
[----:B------:R-:W-:Y:S01]  /*1eb0*/  STL.64 [R1+0x388], R24 ;  /* 0x0003881801007387 */ /* 0x000fe20000100a00 */
[----:B------:R-:W-:Y:S01]  /*1ec0*/  SHF.L.U32 R223, R21, 0x3, RZ ;  /* 0x0000000315df7819 */ /* 0x000fe200000006ff */
[----:B0-----:R-:W-:Y:S01]  /*1ed0*/  CS2R R106, SRZ ;  /* 0x00000000006a7805 */ /* 0x001fe2000001ff00 */
[----:B------:R-:W-:-:S02]  /*1ee0*/  LEA R66, R7, R64, 0x2 ;  /* 0x0000004007427211 */ /* 0x000fc400078e10ff */
[----:B-1----:R-:W-:Y:S02]  /*1ef0*/  LEA R104, P0, R28, R234, 0x1 ;  /* 0x000000ea1c687211 */ /* 0x002fe400078008ff */
[C---:B------:R-:W-:Y:S02]  /*1f00*/  LEA R68, R7.reuse, R66, 0x2 ;  /* 0x0000004207447211 */ /* 0x040fe400078e10ff */
[-C--:B--2---:R-:W-:Y:S02]  /*1f10*/  LEA R102, P1, R30, R234.reuse, 0x1 ;  /* 0x000000ea1e667211 */ /* 0x084fe400078208ff */
[-C--:B------:R-:W-:Y:S01]  /*1f20*/  LEA.HI.X.SX32 R105, R28, R3.reuse, 0x1, P0 ;  /* 0x000000031c697211 */ /* 0x080fe200000f0eff */
[C---:B------:R-:W-:Y:S01]  /*1f30*/  IMAD R70, R7.reuse, 0x4, R68 ;  /* 0x0000000407467824 */ /* 0x040fe200078e0244 */
[----:B------:R-:W-:Y:S02]  /*1f40*/  LEA.HI.X.SX32 R103, R30, R3, 0x1, P1 ;  /* 0x000000031e677211 */ /* 0x000fe400008f0eff */
[----:B------:R-:W-:Y:S01]  /*1f50*/  LEA R28, P2, R38, R234, 0x1 ;  /* 0x000000ea261c7211 */ /* 0x000fe200078408ff */
[----:B------:R0:W-:Y:S01]  /*1f60*/  STL.64 [R1+0x398], R104 ;  /* 0x0003986801007387 */ /* 0x0001e20000100a00 */
[----:B------:R-:W-:-:S02]  /*1f70*/  LEA R72, R7, R70, 0x2 ;  /* 0x0000004607487211 */ /* 0x000fc400078e10ff */
[----:B------:R-:W-:Y:S01]  /*1f80*/  LEA R30, P1, R36, R234, 0x1 ;  /* 0x000000ea241e7211 */ /* 0x000fe200078208ff */
[----:B------:R1:W-:Y:S01]  /*1f90*/  STL.64 [R1+0x390], R102 ;  /* 0x0003906601007387 */ /* 0x0003e20000100a00 */
[C---:B------:R-:W-:Y:S02]  /*1fa0*/  LEA R74, R7.reuse, R72, 0x2 ;  /* 0x00000048074a7211 */ /* 0x040fe400078e10ff */
[-C--:B------:R-:W-:Y:S02]  /*1fb0*/  LEA.HI.X.SX32 R29, R38, R3.reuse, 0x1, P2 ;  /* 0x00000003261d7211 */ /* 0x080fe400010f0eff */
[C---:B------:R-:W-:Y:S02]  /*1fc0*/  LEA R76, R7.reuse, R74, 0x2 ;  /* 0x0000004a074c7211 */ /* 0x040fe400078e10ff */
[----:B------:R-:W-:Y:S01]  /*1fd0*/  LEA.HI.X.SX32 R31, R36, R3, 0x1, P1 ;  /* 0x00000003241f7211 */ /* 0x000fe200008f0eff */
[----:B------:R-:W-:Y:S01]  /*1fe0*/  STL.64 [R1+0x370], R28 ;  /* 0x0003701c01007387 */ /* 0x000fe20000100a00 */
[-C--:B------:R-:W-:Y:S01]  /*1ff0*/  LEA R32, P2, R44, R234.reuse, 0x1 ;  /* 0x000000ea2c207211 */ /* 0x080fe200078408ff */
[----:B------:R-:W-:Y:S01]  /*2000*/  IMAD R78, R7, 0x4, R76 ;  /* 0x00000004074e7824 */ /* 0x000fe200078e024c */
[----:B------:R-:W-:Y:S01]  /*2010*/  SHF.R.U32.HI R217, RZ, 0x3, R112 ;  /* 0x00000003ffd97819 */ /* 0x000fe20000011670 */
[----:B0-----:R-:W-:Y:S01]  /*2020*/  CS2R R104, SRZ ;  /* 0x0000000000687805 */ /* 0x001fe2000001ff00 */
[----:B-1----:R-:W-:-:S02]  /*2030*/  LEA R102, P0, R34, R234, 0x1 ;  /* 0x000000ea22667211 */ /* 0x002fc400078008ff */
[C---:B------:R-:W-:Y:S02]  /*2040*/  LEA R80, R7.reuse, R78, 0x2 ;  /* 0x0000004e07507211 */ /* 0x040fe400078e10ff */
[-C--:B------:R-:W-:Y:S02]  /*2050*/  LEA.HI.X.SX32 R103, R34, R3.reuse, 0x1, P0 ;  /* 0x0000000322677211 */ /* 0x080fe400000f0eff */
[C---:B------:R-:W-:Y:S02]  /*2060*/  LEA R82, R7.reuse, R80, 0x2 ;  /* 0x0000005007527211 */ /* 0x040fe400078e10ff */
[----:B------:R-:W-:Y:S01]  /*2070*/  LEA R36, P0, R40, R234, 0x1 ;  /* 0x000000ea28247211 */ /* 0x000fe200078008ff */
[----:B------:R0:W-:Y:S01]  /*2080*/  STL.64 [R1+0x380], R102 ;  /* 0x0003806601007387 */ /* 0x0001e20000100a00 */
[C---:B------:R-:W-:Y:S02]  /*2090*/  LEA R84, R7.reuse, R82, 0x2 ;  /* 0x0000005207547211 */ /* 0x040fe400078e10ff */
[-C--:B------:R-:W-:Y:S01]  /*20a0*/  LEA.HI.X.SX32 R33, R44, R3.reuse, 0x1, P2 ;  /* 0x000000032c217211 */ /* 0x080fe200010f0eff */
[----:B------:R-:W-:Y:S01]  /*20b0*/  STL.64 [R1+0x378], R30 ;  /* 0x0003781e01007387 */ /* 0x000fe20000100a00 */
[-C--:B------:R-:W-:Y:S01]  /*20c0*/  LEA.HI.X.SX32 R37, R40, R3.reuse, 0x1, P0 ;  /* 0x0000000328257211 */ /* 0x080fe200000f0eff */
[C---:B------:R-:W-:Y:S01]  /*20d0*/  IMAD R6, R7.reuse, 0x4, R84 ;  /* 0x0000000407067824 */ /* 0x040fe200078e0254 */
[-C--:B------:R-:W-:Y:S01]  /*20e0*/  LEA R34, P1, R42, R234.reuse, 0x1 ;  /* 0x000000ea2a227211 */ /* 0x080fe200078208ff */
[----:B------:R-:W-:Y:S01]  /*20f0*/  STL.64 [R1+0x358], R32 ;  /* 0x0003582001007387 */ /* 0x000fe20000100a00 */
[----:B------:R-:W-:Y:S01]  /*2100*/  LEA R40, P0, R46, R234, 0x1 ;  /* 0x000000ea2e287211 */ /* 0x000fe200078008ff */
[C---:B------:R-:W-:Y:S01]  /*2110*/  IMAD R86, R7.reuse, 0x4, R6 ;  /* 0x0000000407567824 */ /* 0x040fe200078e0206 */
[-C--:B------:R-:W-:Y:S01]  /*2120*/  LEA.HI.X.SX32 R35, R42, R3.reuse, 0x1, P1 ;  /* 0x000000032a237211 */ /* 0x080fe200008f0eff */
[----:B------:R1:W-:Y:S01]  /*2130*/  STL.64 [R1+0x368], R36 ;  /* 0x0003682401007387 */ /* 0x0003e20000100a00 */
[----:B------:R-:W-:Y:S01]  /*2140*/  LEA.HI.X.SX32 R41, R46, R3, 0x1, P0 ;  /* 0x000000032e297211 */ /* 0x000fe200000f0eff */
[----:B0-----:R-:W-:Y:S01]  /*2150*/  CS2R R102, SRZ ;  /* 0x0000000000667805 */ /* 0x001fe2000001ff00 */
[----:B------:R-:W-:Y:S01]  /*2160*/  LEA R88, R7, R86, 0x2 ;  /* 0x0000005607587211 */ /* 0x000fe200078e10ff */
[----:B------:R-:W-:Y:S01]  /*2170*/  STL.64 [R1+0x360], R34 ;  /* 0x0003602201007387 */ /* 0x000fe20000100a00 */
[----:B------:R-:W-:-:S02]  /*2180*/  LEA R38, P1, R48, R234, 0x1 ;  /* 0x000000ea30267211 */ /* 0x000fc400078208ff */
[C---:B------:R-:W-:Y:S02]  /*2190*/  LEA R4, R7.reuse, R88, 0x2 ;  /* 0x0000005807047211 */ /* 0x040fe400078e10ff */
[----:B------:R-:W-:Y:S02]  /*21a0*/  LEA R44, P0, R52, R234, 0x1 ;  /* 0x000000ea342c7211 */ /* 0x000fe400078008ff */
[C---:B------:R-:W-:Y:S02]  /*21b0*/  LEA R90, R7.reuse, R4, 0x2 ;  /* 0x00000004075a7211 */ /* 0x040fe400078e10ff */
[C---:B-1----:R-:W-:Y:S02]  /*21c0*/  LEA R36, P2, R50.reuse, R234, 0x1 ;  /* 0x000000ea32247211 */ /* 0x042fe400078408ff */
[----:B------:R-:W-:Y:S02]  /*21d0*/  LEA R92, R7, R90, 0x2 ;  /* 0x0000005a075c7211 */ /* 0x000fe400078e10ff */
[----:B------:R-:W-:-:S02]  /*21e0*/  LEA.HI.X.SX32 R37, R50, R3, 0x1, P2 ;  /* 0x0000000332257211 */ /* 0x000fc400010f0eff */
[-C--:B------:R-:W-:Y:S01]  /*21f0*/  LEA.HI.X.SX32 R39, R48, R3.reuse, 0x1, P1 ;  /* 0x0000000330277211 */ /* 0x080fe200008f0eff */
[C---:B------:R-:W-:Y:S01]  /*2200*/  IMAD R94, R7.reuse, 0x4, R92 ;  /* 0x00000004075e7824 */ /* 0x040fe200078e025c */
[-C--:B------:R-:W-:Y:S01]  /*2210*/  LEA.HI.X.SX32 R45, R52, R3.reuse, 0x1, P0 ;  /* 0x00000003342d7211 */ /* 0x080fe200000f0eff */
[----:B------:R-:W-:Y:S01]  /*2220*/  STL.64 [R1+0x340], R36 ;  /* 0x0003402401007387 */ /* 0x000fe20000100a00 */
[----:B------:R-:W-:Y:S02]  /*2230*/  LEA R42, P1, R54, R234, 0x1 ;  /* 0x000000ea362a7211 */ /* 0x000fe400078208ff */
[C---:B------:R-:W-:Y:S01]  /*2240*/  LEA R96, R7.reuse, R94, 0x2 ;  /* 0x0000005e07607211 */ /* 0x040fe200078e10ff */
[----:B------:R0:W-:Y:S01]  /*2250*/  STL.64 [R1+0x350], R40 ;  /* 0x0003502801007387 */ /* 0x0001e20000100a00 */
[----:B------:R-:W-:Y:S02]  /*2260*/  LEA R48, P0, R58, R234, 0x1 ;  /* 0x000000ea3a307211 */ /* 0x000fe400078008ff */
[-C--:B------:R-:W-:Y:S01]  /*2270*/  LEA.HI.X.SX32 R43, R54, R3.reuse, 0x1, P1 ;  /* 0x00000003362b7211 */ /* 0x080fe200008f0eff */
[----:B------:R-:W-:Y:S01]  /*2280*/  IMAD R98, R7, 0x4, R96 ;  /* 0x0000000407627824 */ /* 0x000fe200078e0260 */
[----:B------:R-:W-:Y:S01]  /*2290*/  STL.64 [R1+0x348], R38 ;  /* 0x0003482601007387 */ /* 0x000fe20000100a00 */
[----:B------:R-:W-:-:S02]  /*22a0*/  LEA.HI.X.SX32 R49, R58, R3, 0x1, P0 ;  /* 0x000000033a317211 */ /* 0x000fc400000f0eff */
[C---:B------:R-:W-:Y:S01]  /*22b0*/  IMAD R12, R7.reuse, 0x4, R98 ;  /* 0x00000004070c7824 */ /* 0x040fe200078e0262 */
[-C--:B------:R-:W-:Y:S02]  /*22c0*/  LEA R46, P1, R60, R234.reuse, 0x1 ;  /* 0x000000ea3c2e7211 */ /* 0x080fe400078208ff */
[----:B------:R-:W-:Y:S02]  /*22d0*/  LEA R52, P0, R64, R234, 0x1 ;  /* 0x000000ea40347211 */ /* 0x000fe400078008ff */
[C---:B------:R-:W-:Y:S02]  /*22e0*/  LEA R100, R7.reuse, R12, 0x2 ;  /* 0x0000000c07647211 */ /* 0x040fe400078e10ff */
[C---:B0-----:R-:W-:Y:S02]  /*22f0*/  LEA R40, P2, R56.reuse, R234, 0x1 ;  /* 0x000000ea38287211 */ /* 0x041fe400078408ff */
        /* <DEDUP_REMOVED lines=10> */
[----:B------:R-:W-:Y:S01]  /*23a0*/  LEA R22, R7, R20, 0x2 ;  /* 0x0000001407167211 */ /* 0x000fe200078e10ff */
[----:B------:R-:W-:Y:S01]  /*23b0*/  STL.64 [R1+0x330], R42 ;  /* 0x0003302a01007387 */ /* 0x000fe20000100a00 */
[----:B------:R-:W-:-:S02]  /*23c0*/  LEA.HI.X.SX32 R51, R66, R3, 0x1, P1 ;  /* 0x0000000342337211 */ /* 0x000fc400008f0eff */
[----:B------:R-:W-:Y:S01]  /*23d0*/  LEA.HI.X.SX32 R57, R70, R3, 0x1, P0 ;  /* 0x0000000346397211 */ /* 0x000fe200000f0eff */
[C---:B------:R-:W-:Y:S01]  /*23e0*/  IMAD R24, R7.reuse, 0x4, R22 ;  /* 0x0000000407187824 */ /* 0x040fe200078e0216 */
[-C--:B------:R-:W-:Y:S02]  /*23f0*/  LEA R54, P1, R72, R234.reuse, 0x1 ;  /* 0x000000ea48367211 */ /* 0x080fe400078208ff */
[----:B------:R-:W-:Y:S02]  /*2400*/  LEA R60, P0, R76, R234, 0x1 ;  /* 0x000000ea4c3c7211 */ /* 0x000fe400078008ff */
[C---:B------:R-:W-:Y:S02]  /*2410*/  LEA R26, R7.reuse, R24, 0x2 ;  /* 0x00000018071a7211 */ /* 0x040fe400078e10ff */
[----:B0-----:R-:W-:Y:S02]  /*2420*/  LEA R44, P2, R62, R234, 0x1 ;  /* 0x000000ea3e2c7211 */ /* 0x001fe400078408ff */
[----:B------:R-:W-:-:S02]  /*2430*/  LEA R28, R7, R26, 0x2 ;  /* 0x0000001a071c7211 */ /* 0x000fc400078e10ff */
[-C--:B------:R-:W-:Y:S02]  /*2440*/  LEA.HI.X.SX32 R45, R62, R3.reuse, 0x1, P2 ;  /* 0x000000033e2d7211 */ /* 0x080fe400010f0eff */
[-C--:B------:R-:W-:Y:S01]  /*2450*/  LEA.HI.X.SX32 R55, R72, R3.reuse, 0x1, P1 ;  /* 0x0000000348377211 */ /* 0x080fe200008f0eff */
[C---:B------:R-:W-:Y:S01]  /*2460*/  IMAD R30, R7.reuse, 0x4, R28 ;  /* 0x00000004071e7824 */ /* 0x040fe200078e021c */
[----:B------:R-:W-:Y:S01]  /*2470*/  LEA R58, P1, R78, R234, 0x1 ;  /* 0x000000ea4e3a7211 */ /* 0x000fe200078208ff */
[----:B------:R-:W-:Y:S01]  /*2480*/  STL.64 [R1+0x310], R44 ;  /* 0x0003102c01007387 */ /* 0x000fe20000100a00 */
[-C--:B------:R-:W-:Y:S02]  /*2490*/  LEA.HI.X.SX32 R61, R76, R3.reuse, 0x1, P0 ;  /* 0x000000034c3d7211 */ /* 0x080fe400000f0eff */
[C---:B------:R-:W-:Y:S01]  /*24a0*/  LEA R32, R7.reuse, R30, 0x2 ;  /* 0x0000001e07207211 */ /* 0x040fe200078e10ff */
[----:B------:R0:W-:Y:S01]  /*24b0*/  STL.64 [R1+0x320], R48 ;  /* 0x0003203001007387 */ /* 0x0001e20000100a00 */
[----:B------:R-:W-:Y:S01]  /*24c0*/  LEA R64, P0, R82, R234, 0x1 ;  /* 0x000000ea52407211 */ /* 0x000fe200078008ff */
[----:B------:R-:W-:Y:S01]  /*24d0*/  CS2R R76, SRZ ;  /* 0x00000000004c7805 */ /* 0x000fe2000001ff00 */
[----:B------:R-:W-:Y:S01]  /*24e0*/  LEA R34, R7, R32, 0x2 ;  /* 0x0000002007227211 */ /* 0x000fe200078e10ff */
[----:B------:R1:W-:Y:S01]  /*24f0*/  STL.64 [R1+0x318], R46 ;  /* 0x0003182e01007387 */ /* 0x0003e20000100a00 */
[----:B------:R-:W-:-:S02]  /*2500*/  LEA.HI.X.SX32 R59, R78, R3, 0x1, P1 ;  /* 0x000000034e3b7211 */ /* 0x000fc400008f0eff */
[-C--:B------:R-:W-:Y:S01]  /*2510*/  LEA.HI.X.SX32 R65, R82, R3.reuse, 0x1, P0 ;  /* 0x0000000352417211 */ /* 0x080fe200000f0eff */
[C---:B------:R-:W-:Y:S01]  /*2520*/  IMAD R36, R7.reuse, 0x4, R34 ;  /* 0x0000000407247824 */ /* 0x040fe200078e0222 */
[-C--:B------:R-:W-:Y:S01]  /*2530*/  LEA R62, P1, R84, R234.reuse, 0x1 ;  /* 0x000000ea543e7211 */ /* 0x080fe200078208ff */
[----:B------:R-:W-:Y:S01]  /*2540*/  CS2R R82, SRZ ;  /* 0x0000000000527805 */ /* 0x000fe2000001ff00 */
[-C--:B------:R-:W-:Y:S01]  /*2550*/  LEA R66, P0, R86, R234.reuse, 0x1 ;  /* 0x000000ea56427211 */ /* 0x080fe200078008ff */
[----:B------:R-:W-:Y:S01]  /*2560*/  CS2R R78, SRZ ;  /* 0x00000000004e7805 */ /* 0x000fe2000001ff00 */
[C---:B0-----:R-:W-:Y:S02]  /*2570*/  LEA R48, P2, R68.reuse, R234, 0x1 ;  /* 0x000000ea44307211 */ /* 0x041fe400078408ff */
[----:B------:R-:W-:Y:S02]  /*2580*/  LEA R38, R7, R36, 0x2 ;  /* 0x0000002407267211 */ /* 0x000fe400078e10ff */
[----:B------:R-:W-:-:S02]  /*2590*/  LEA.HI.X.SX32 R49, R68, R3, 0x1, P2 ;  /* 0x0000000344317211 */ /* 0x000fc400010f0eff */
[C---:B------:R-:W-:Y:S02]  /*25a0*/  LEA R40, R7.reuse, R38, 0x2 ;  /* 0x0000002607287211 */ /* 0x040fe400078e10ff */
[-C--:B------:R-:W-:Y:S01]  /*25b0*/  LEA.HI.X.SX32 R63, R84, R3.reuse, 0x1, P1 ;  /* 0x00000003543f7211 */ /* 0x080fe200008f0eff */
[----:B------:R0:W-:Y:S01]  /*25c0*/  STL.64 [R1+0x2f8], R48 ;  /* 0x0002f83001007387 */ /* 0x0001e20000100a00 */
[-C--:B------:R-:W-:Y:S01]  /*25d0*/  LEA.HI.X.SX32 R67, R86, R3.reuse, 0x1, P0 ;  /* 0x0000000356437211 */ /* 0x080fe200000f0eff */
[----:B------:R-:W-:Y:S01]  /*25e0*/  IMAD R42, R7, 0x4, R40 ;  /* 0x00000004072a7824 */ /* 0x000fe200078e0228 */
[C---:B------:R-:W-:Y:S01]  /*25f0*/  LEA R68, P0, R90.reuse, R234, 0x1 ;  /* 0x000000ea5a447211 */ /* 0x040fe200078008ff */
[----:B------:R2:W-:Y:S01]  /*2600*/  STL.64 [R1+0x308], R52 ;  /* 0x0003083401007387 */ /* 0x0005e20000100a00 */
[----:B------:R-:W-:Y:S01]  /*2610*/  SGXT.U32 R211, R211, 0x3 ;  /* 0x00000003d3d3781a */ /* 0x000fe20000000000 */
[----:B------:R-:W-:Y:S01]  /*2620*/  CS2R R84, SRZ ;  /* 0x0000000000547805 */ /* 0x000fe2000001ff00 */
[C---:B------:R-:W-:Y:S01]  /*2630*/  LEA R44, R7.reuse, R42, 0x2 ;  /* 0x0000002a072c7211 */ /* 0x040fe200078e10ff */
[----:B------:R3:W-:Y:S01]  /*2640*/  STL.64 [R1+0x300], R50 ;  /* 0x0003003201007387 */ /* 0x0007e20000100a00 */
[----:B------:R-:W-:Y:S01]  /*2650*/  LEA.HI.X.SX32 R69, R90, R3, 0x1, P0 ;  /* 0x000000035a457211 */ /* 0x000fe200000f0eff */
[----:B------:R-:W-:Y:S01]  /*2660*/  CS2R R86, SRZ ;  /* 0x0000000000567805 */ /* 0x000fe2000001ff00 */
[----:B-1----:R-:W-:Y:S01]  /*2670*/  LEA R46, R7, R44, 0x2 ;  /* 0x0000002c072e7211 */ /* 0x002fe200078e10ff */
[----:B------:R-:W-:Y:S01]  /*2680*/  CS2R R90, SRZ ;  /* 0x00000000005a7805 */ /* 0x000fe2000001ff00 */
[----:B------:R-:W-:-:S02]  /*2690*/  LEA R72, P0, R96, R234, 0x1 ;  /* 0x000000ea60487211 */ /* 0x000fc400078008ff */
[----:B------:R-:W-:Y:S01]  /*26a0*/  LOP3.LUT R231, R211, R225, RZ, 0xfc, !PT ;  /* 0x000000e1d3e77212 */ /* 0x000fe200078efcff */
[C---:B0-----:R-:W-:Y:S01]  /*26b0*/  IMAD R48, R7.reuse, 0x4, R46 ;  /* 0x0000000407307824 */ /* 0x041fe200078e022e */
[----:B--2---:R-:W-:Y:S02]  /*26c0*/  LEA R52, P2, R74, R234, 0x1 ;  /* 0x000000ea4a347211 */ /* 0x004fe400078408ff */
[-C--:B------:R-:W-:Y:S02]  /*26d0*/  LEA.HI.X.SX32 R73, R96, R3.reuse, 0x1, P0 ;  /* 0x0000000360497211 */ /* 0x080fe400000f0eff */
[----:B------:R-:W-:Y:S01]  /*26e0*/  LEA.HI.X.SX32 R53, R74, R3, 0x1, P2 ;  /* 0x000000034a357211 */ /* 0x000fe200010f0eff */
[----:B------:R-:W-:Y:S01]  /*26f0*/  CS2R R96, SRZ ;  /* 0x0000000000607805 */ /* 0x000fe2000001ff00 */
[----:B---3--:R-:W-:Y:S02]  /*2700*/  LEA R50, R7, R48, 0x2 ;  /* 0x0000003007327211 */ /* 0x008fe400078e10ff */
[----:B------:R-:W-:Y:S01]  /*2710*/  LEA R74, P0, R100, R234, 0x1 ;  /* 0x000000ea644a7211 */ /* 0x000fe200078008ff */
[----:B------:R0:W-:Y:S01]  /*2720*/  STL.64 [R1+0x2e0], R52 ;  /* 0x0002e03401007387 */ /* 0x0001e20000100a00 */
[----:B------:R-:W-:-:S02]  /*2730*/  LOP3.LUT R229, R225, 0x8, R211, 0xfe, !PT ;  /* 0x00000008e1e57812 */ /* 0x000fc400078efed3 */
[----:B------:R-:W-:Y:S01]  /*2740*/  LEA.HI.X.SX32 R75, R100, R3, 0x1, P0 ;  /* 0x00000003644b7211 */ /* 0x000fe200000f0eff */
[----:B------:R1:W-:Y:S01]  /*2750*/  STL.64 [R1+0x2f0], R56 ;  /* 0x0002f03801007387 */ /* 0x0003e20000100a00 */
[--C-:B------:R-:W-:Y:S01]  /*2760*/  LOP3.LUT R227, R225, 0x10, R211.reuse, 0xfe, !PT ;  /* 0x00000010e1e37812 */ /* 0x100fe200078efed3 */
[----:B------:R-:W-:Y:S01]  /*2770*/  CS2R R100, SRZ ;  /* 0x0000000000647805 */ /* 0x000fe2000001ff00 */
[----:B------:R-:W-:Y:S01]  /*2780*/  LOP3.LUT R213, R211, 0x10, RZ, 0xfc, !PT ;  /* 0x00000010d3d57812 */ /* 0x000fe200078efcff */
[----:B------:R2:W-:Y:S01]  /*2790*/  STL.64 [R1+0x2e8], R54 ;  /* 0x0002e83601007387 */ /* 0x0005e20000100a00 */
[----:B------:R-:W-:Y:S02]  /*27a0*/  LOP3.LUT R225, R225, 0x18, R211, 0xfe, !PT ;  /* 0x00000018e1e17812 */ /* 0x000fe400078efed3 */
[----:B------:R-:W-:Y:S01]  /*27b0*/  LOP3.LUT R215, R211, 0x8, RZ, 0xfc, !PT ;  /* 0x00000008d3d77812 */ /* 0x000fe200078efcff */
[----:B------:R-:W-:Y:S01]  /*27c0*/  IMAD.SHL.U32 R213, R213, 0x20, RZ ;  /* 0x00000020d5d57824 */ /* 0x000fe200078e00ff */
[----:B0-----:R-:W-:-:S02]  /*27d0*/  LEA R52, R7, R50, 0x2 ;  /* 0x0000003207347211 */ /* 0x001fc400078e10ff */
[----:B------:R-:W-:Y:S02]  /*27e0*/  LOP3.LUT R211, R211, 0x18, RZ, 0xfc, !PT ;  /* 0x00000018d3d37812 */ /* 0x000fe400078efcff */
[C---:B-1----:R-:W-:Y:S02]  /*27f0*/  LEA R56, P2, R80.reuse, R234, 0x1 ;  /* 0x000000ea50387211 */ /* 0x042fe400078408ff */
[----:B------:R-:W-:Y:S01]  /*2800*/  LOP3.LUT R217, R217, 0x1c, RZ, 0xc0, !PT ;  /* 0x0000001cd9d97812 */ /* 0x000fe200078ec0ff */
[----:B--2---:R-:W-:Y:S01]  /*2810*/  IMAD R54, R7, 0x4, R52 ;  /* 0x0000000407367824 */ /* 0x004fe200078e0234 */
[----:B------:R-:W-:Y:S02]  /*2820*/  LEA.HI.X.SX32 R57, R80, R3, 0x1, P2 ;  /* 0x0000000350397211 */ /* 0x000fe400010f0eff */
[----:B------:R-:W-:Y:S01]  /*2830*/  SHF.L.U32 R215, R215, 0x5, RZ ;  /* 0x00000005d7d77819 */ /* 0x000fe200000006ff */
[----:B------:R-:W-:Y:S01]  /*2840*/  IMAD.IADD R219, R217, 0x1, R213 ;  /* 0x00000001d9db7824 */ /* 0x000fe200078e02d5 */
[----:B------:R-:W-:Y:S01]  /*2850*/  SHF.L.U32 R211, R211, 0x5, RZ ;  /* 0x00000005d3d37819 */ /* 0x000fe200000006ff */
[----:B------:R0:W-:Y:S01]  /*2860*/  STL.64 [R1+0x2c8], R56 ;  /* 0x0002c83801007387 */ /* 0x0001e20000100a00 */
[----:B------:R-:W-:Y:S01]  /*2870*/  IADD3 R223, R223, R217, RZ ;  /* 0x000000d9dfdf7210 */ /* 0x000fe20007ffe0ff */
[----:B------:R-:W-:Y:S01]  /*2880*/  CS2R R80, SRZ ;  /* 0x0000000000507805 */ /* 0x000fe2000001ff00 */
[----:B------:R-:W-:Y:S01]  /*2890*/  IADD3 R221, R217, R215, RZ ;  /* 0x000000d7d9dd7210 */ /* 0x000fe20007ffe0ff */
[----:B------:R1:W-:Y:S01]  /*28a0*/  STL.64 [R1+0x2d8], R60 ;  /* 0x0002d83c01007387 */ /* 0x0003e20000100a00 */
[----:B------:R-:W-:-:S02]  /*28b0*/  LOP3.LUT R201, R2, 0x40, RZ, 0x3c, !PT ;  /* 0x0000004002c97812 */ /* 0x000fc400078e3cff */
[----:B------:R-:W-:Y:S01]  /*28c0*/  MOV R209, 0x3f800000 ;  /* 0x3f80000000d17802 */ /* 0x000fe20000000f00 */
[----:B------:R2:W-:Y:S01]  /*28d0*/  STL.64 [R1+0x2d0], R58 ;  /* 0x0002d03a01007387 */ /* 0x0005e20000100a00 */
[----:B------:R-:W-:Y:S02]  /*28e0*/  MOV R195, 0xff800000 ;  /* 0xff80000000c37802 */ /* 0x000fe40000000f00 */
[----:B------:R-:W-:Y:S01]  /*28f0*/  MOV R193, 0xff800000 ;  /* 0xff80000000c17802 */ /* 0x000fe20000000f00 */
[----:B------:R3:W-:Y:S01]  /*2900*/  STL.64 [R1+0x2c0], R64 ;  /* 0x0002c04001007387 */ /* 0x0007e20000100a00 */
[----:B0-----:R-:W-:Y:S02]  /*2910*/  LEA R56, R7, R54, 0x2 ;  /* 0x0000003607387211 */ /* 0x001fe400078e10ff */
[----:B------:R-:W-:Y:S01]  /*2920*/  MOV R189, 0xff800000 ;  /* 0xff80000000bd7802 */ /* 0x000fe20000000f00 */
[----:B------:R0:W-:Y:S01]  /*2930*/  STL.64 [R1+0x2b8], R62 ;  /* 0x0002b83e01007387 */ /* 0x0001e20000100a00 */
[----:B-1----:R-:W-:-:S02]  /*2940*/  LEA R60, P2, R6, R234, 0x1 ;  /* 0x000000ea063c7211 */ /* 0x002fc400078408ff */
[----:B------:R-:W-:Y:S02]  /*2950*/  MOV R207, 0x3f800000 ;  /* 0x3f80000000cf7802 */ /* 0x000fe40000000f00 */
[-C--:B------:R-:W-:Y:S02]  /*2960*/  LEA.HI.X.SX32 R61, R6, R3.reuse, 0x1, P2 ;  /* 0x00000003063d7211 */ /* 0x080fe400010f0eff */
[C---:B--2---:R-:W-:Y:S02]  /*2970*/  LEA R58, R7.reuse, R56, 0x2 ;  /* 0x00000038073a7211 */ /* 0x044fe400078e10ff */
[CC--:B---3--:R-:W-:Y:S01]  /*2980*/  LEA R64, P1, R88.reuse, R234.reuse, 0x1 ;  /* 0x000000ea58407211 */ /* 0x0c8fe200078208ff */
[----:B------:R1:W-:Y:S01]  /*2990*/  STL.64 [R1+0x2b0], R60 ;  /* 0x0002b03c01007387 */ /* 0x0003e20000100a00 */
[----:B------:R-:W-:Y:S01]  /*29a0*/  MOV R203, 0x3f800000 ;  /* 0x3f80000000cb7802 */ /* 0x000fe20000000f00 */
[----:B------:R-:W-:Y:S01]  /*29b0*/  IMAD R6, R7, 0x4, R58 ;  /* 0x0000000407067824 */ /* 0x000fe200078e023a */
[----:B------:R-:W-:Y:S01]  /*29c0*/  LEA.HI.X.SX32 R65, R88, R3, 0x1, P1 ;  /* 0x0000000358417211 */ /* 0x000fe200008f0eff */
[----:B------:R2:W-:Y:S01]  /*29d0*/  STL.64 [R1+0x2a8], R66 ;  /* 0x0002a84201007387 */ /* 0x0005e20000100a00 */
[C---:B0-----:R-:W-:Y:S01]  /*29e0*/  LEA R62, P2, R4.reuse, R234, 0x1 ;  /* 0x000000ea043e7211 */ /* 0x041fe200078408ff */
[----:B------:R-:W-:Y:S01]  /*29f0*/  CS2R R88, SRZ ;  /* 0x0000000000587805 */ /* 0x000fe2000001ff00 */
[----:B------:R-:W-:Y:S01]  /*2a00*/  IADD3 R217, R217, R211, RZ ;  /* 0x000000d3d9d97210 */ /* 0x000fe20007ffe0ff */
[----:B------:R0:W-:Y:S01]  /*2a10*/  STL.64 [R1+0x2a0], R64 ;  /* 0x0002a04001007387 */ /* 0x0001e20000100a00 */
[----:B------:R-:W-:-:S02]  /*2a20*/  LEA.HI.X.SX32 R63, R4, R3, 0x1, P2 ;  /* 0x00000003043f7211 */ /* 0x000fc400010f0eff */
[----:B------:R-:W-:Y:S02]  /*2a30*/  LOP3.LUT R249, R11, 0x20, RZ, 0x3c, !PT ;  /* 0x000000200bf97812 */ /* 0x000fe400078e3cff */
[C---:B-1----:R-:W-:Y:S01]  /*2a40*/  LEA R60, R7.reuse, R6, 0x2 ;  /* 0x00000006073c7211 */ /* 0x042fe200078e10ff */
[----:B------:R1:W-:Y:S01]  /*2a50*/  STL.64 [R1+0x298], R62 ;  /* 0x0002983e01007387 */ /* 0x0003e20000100a00 */
[----:B--2---:R-:W-:Y:S02]  /*2a60*/  LEA R66, P1, R92, R234, 0x1 ;  /* 0x000000ea5c427211 */ /* 0x004fe400078208ff */
[----:B------:R-:W-:Y:S02]  /*2a70*/  LEA R4, R7, R60, 0x2 ;  /* 0x0000003c07047211 */ /* 0x000fe400078e10ff */
[----:B0-----:R-:W-:Y:S02]  /*2a80*/  LEA R64, P2, R94, R234, 0x1 ;  /* 0x000000ea5e407211 */ /* 0x001fe400078408ff */
[----:B------:R-:W-:-:S02]  /*2a90*/  LEA.HI.X.SX32 R67, R92, R3, 0x1, P1 ;  /* 0x000000035c437211 */ /* 0x000fc400008f0eff */
[-C--:B------:R-:W-:Y:S01]  /*2aa0*/  LEA.HI.X.SX32 R65, R94, R3.reuse, 0x1, P2 ;  /* 0x000000035e417211 */ /* 0x080fe200010f0eff */
[----:B------:R-:W-:Y:S01]  /*2ab0*/  CS2R R92, SRZ ;  /* 0x00000000005c7805 */ /* 0x000fe2000001ff00 */
[C---:B------:R-:W-:Y:S01]  /*2ac0*/  LEA R70, P1, R98.reuse, R234, 0x1 ;  /* 0x000000ea62467211 */ /* 0x040fe200078208ff */
[C---:B-1----:R-:W-:Y:S01]  /*2ad0*/  IMAD R62, R7.reuse, 0x4, R4 ;  /* 0x00000004073e7824 */ /* 0x042fe200078e0204 */
[----:B------:R-:W-:Y:S01]  /*2ae0*/  CS2R R94, SRZ ;  /* 0x00000000005e7805 */ /* 0x000fe2000001ff00 */
[----:B------:R0:W-:Y:S01]  /*2af0*/  STL.64 [R1+0x280], R64 ;  /* 0x0002804001007387 */ /* 0x0001e20000100a00 */
[----:B------:R-:W-:Y:S02]  /*2b00*/  LEA.HI.X.SX32 R71, R98, R3, 0x1, P1 ;  /* 0x0000000362477211 */ /* 0x000fe400008f0eff */
[----:B------:R-:W-:Y:S01]  /*2b10*/  CS2R R98, SRZ ;  /* 0x0000000000627805 */ /* 0x000fe2000001ff00 */
[----:B------:R1:W-:Y:S04]  /*2b20*/  STL.64 [R1+0x290], R68 ;  /* 0x0002904401007387 */ /* 0x0003e80000100a00 */
[----:B------:R2:W-:Y:S04]  /*2b30*/  STL.64 [R1+0x288], R66 ;  /* 0x0002884201007387 */ /* 0x0005e80000100a00 */
[----:B------:R3:W-:Y:S01]  /*2b40*/  STL.64 [R1+0x278], R72 ;  /* 0x0002784801007387 */ /* 0x0007e20000100a00 */
[----:B0-----:R-:W-:-:S02]  /*2b50*/  LEA R64, R7, R62, 0x2 ;  /* 0x0000003e07407211 */ /* 0x001fc400078e10ff */
[C---:B-1----:R-:W-:Y:S01]  /*2b60*/  LEA R68, P2, R12.reuse, R234, 0x1 ;  /* 0x000000ea0c447211 */ /* 0x042fe200078408ff */
[----:B------:R0:W-:Y:S03]  /*2b70*/  STL.64 [R1+0x270], R70 ;  /* 0x0002704601007387 */ /* 0x0001e60000100a00 */
[-C--:B------:R-:W-:Y:S02]  /*2b80*/  LEA.HI.X.SX32 R69, R12, R3.reuse, 0x1, P2 ;  /* 0x000000030c457211 */ /* 0x080fe400010f0eff */
[C---:B--2---:R-:W-:Y:S02]  /*2b90*/  LEA R66, R7.reuse, R64, 0x2 ;  /* 0x0000004007427211 */ /* 0x044fe400078e10ff */
[CC--:B---3--:R-:W-:Y:S01]  /*2ba0*/  LEA R72, P1, R14.reuse, R234.reuse, 0x1 ;  /* 0x000000ea0e487211 */ /* 0x0c8fe200078208ff */
[----:B------:R1:W-:Y:S02]  /*2bb0*/  STL.64 [R1+0x268], R68 ;  /* 0x0002684401007387 */ /* 0x0003e40000100a00 */
[----:B------:R-:W-:Y:S01]  /*2bc0*/  IMAD R12, R7, 0x4, R66 ;  /* 0x00000004070c7824 */ /* 0x000fe200078e0242 */
[----:B------:R-:W-:Y:S01]  /*2bd0*/  LEA.HI.X.SX32 R73, R14, R3, 0x1, P1 ;  /* 0x000000030e497211 */ /* 0x000fe200008f0eff */
[----:B------:R2:W-:Y:S01]  /*2be0*/  STL.64 [R1+0x260], R74 ;  /* 0x0002604a01007387 */ /* 0x0005e20000100a00 */
[----:B0-----:R-:W-:-:S03]  /*2bf0*/  LEA R70, P2, R16, R234, 0x1 ;  /* 0x000000ea10467211 */ /* 0x001fc600078408ff */
[----:B------:R0:W-:Y:S01]  /*2c00*/  STL.64 [R1+0x258], R72 ;  /* 0x0002584801007387 */ /* 0x0001e20000100a00 */
[----:B------:R-:W-:Y:S02]  /*2c10*/  LEA.HI.X.SX32 R71, R16, R3, 0x1, P2 ;  /* 0x0000000310477211 */ /* 0x000fe400010f0eff */
[----:B-1----:R-:W-:-:S03]  /*2c20*/  LEA R68, R7, R12, 0x2 ;  /* 0x0000000c07447211 */ /* 0x002fc600078e10ff */
[----:B------:R1:W-:Y:S01]  /*2c30*/  STL.64 [R1+0x250], R70 ;  /* 0x0002504601007387 */ /* 0x0003e20000100a00 */
[----:B--2---:R-:W-:Y:S02]  /*2c40*/  LEA R74, P0, R20, R234, 0x1 ;  /* 0x000000ea144a7211 */ /* 0x004fe400078008ff */
[C---:B------:R-:W-:Y:S02]  /*2c50*/  LEA R14, R7.reuse, R68, 0x2 ;  /* 0x00000044070e7211 */ /* 0x040fe400078e10ff */
[-C--:B0-----:R-:W-:Y:S02]  /*2c60*/  LEA R72, P1, R22, R234.reuse, 0x1 ;  /* 0x000000ea16487211 */ /* 0x081fe400078208ff */
[-C--:B------:R-:W-:Y:S01]  /*2c70*/  LEA.HI.X.SX32 R75, R20, R3.reuse, 0x1, P0 ;  /* 0x00000003144b7211 */ /* 0x080fe200000f0eff */
[C---:B------:R-:W-:Y:S01]  /*2c80*/  IMAD R16, R7.reuse, 0x4, R14 ;  /* 0x0000000407107824 */ /* 0x040fe200078e020e */
[----:B------:R-:W-:Y:S02]  /*2c90*/  LEA.HI.X.SX32 R73, R22, R3, 0x1, P1 ;  /* 0x0000000316497211 */ /* 0x000fe400008f0eff */
[----:B-1----:R-:W-:Y:S01]  /*2ca0*/  LEA R70, P2, R24, R234, 0x1 ;  /* 0x000000ea18467211 */ /* 0x002fe200078408ff */
[----:B------:R0:W-:Y:S01]  /*2cb0*/  STL.64 [R1+0x248], R74 ;  /* 0x0002484a01007387 */ /* 0x0001e20000100a00 */
[----:B------:R-:W-:-:S02]  /*2cc0*/  LEA R20, R7, R16, 0x2 ;  /* 0x0000001007147211 */ /* 0x000fc400078e10ff */
[----:B------:R-:W-:Y:S01]  /*2cd0*/  LEA.HI.X.SX32 R71, R24, R3, 0x1, P2 ;  /* 0x0000000318477211 */ /* 0x000fe200010f0eff */
[----:B------:R1:W-:Y:S01]  /*2ce0*/  STL.64 [R1+0x240], R72 ;  /* 0x0002404801007387 */ /* 0x0003e20000100a00 */
[----:B------:R-:W-:-:S03]  /*2cf0*/  LEA R22, R7, R20, 0x2 ;  /* 0x0000001407167211 */ /* 0x000fc600078e10ff */
[----:B------:R2:W-:Y:S02]  /*2d00*/  STL.64 [R1+0x238], R70 ;  /* 0x0002384601007387 */ /* 0x0005e40000100a00 */
[----:B------:R-:W-:Y:S01]  /*2d10*/  IMAD R24, R7, 0x4, R22 ;  /* 0x0000000407187824 */ /* 0x000fe200078e0216 */
[-C--:B0-----:R-:W-:Y:S02]  /*2d20*/  LEA R74, P0, R26, R234.reuse, 0x1 ;  /* 0x000000ea1a4a7211 */ /* 0x081fe400078008ff */
[-C--:B-1----:R-:W-:Y:S02]  /*2d30*/  LEA R72, P1, R28, R234.reuse, 0x1 ;  /* 0x000000ea1c487211 */ /* 0x082fe400078208ff */
[-C--:B------:R-:W-:Y:S02]  /*2d40*/  LEA.HI.X.SX32 R75, R26, R3.reuse, 0x1, P0 ;  /* 0x000000031a4b7211 */ /* 0x080fe400000f0eff */
[----:B--2---:R-:W-:Y:S02]  /*2d50*/  LEA R70, P2, R30, R234, 0x1 ;  /* 0x000000ea1e467211 */ /* 0x004fe400078408ff */
[-C--:B------:R-:W-:Y:S01]  /*2d60*/  LEA.HI.X.SX32 R73, R28, R3.reuse, 0x1, P1 ;  /* 0x000000031c497211 */ /* 0x080fe200008f0eff */
[----:B------:R0:W-:Y:S01]  /*2d70*/  STL.64 [R1+0x230], R74 ;  /* 0x0002304a01007387 */ /* 0x0001e20000100a00 */
[----:B------:R-:W-:-:S02]  /*2d80*/  LEA.HI.X.SX32 R71, R30, R3, 0x1, P2 ;  /* 0x000000031e477211 */ /* 0x000fc400010f0eff */
[C---:B------:R-:W-:Y:S01]  /*2d90*/  LEA R28, P2, R36.reuse, R234, 0x1 ;  /* 0x000000ea241c7211 */ /* 0x040fe200078408ff */
[----:B------:R1:W-:Y:S01]  /*2da0*/  STL.64 [R1+0x228], R72 ;  /* 0x0002284801007387 */ /* 0x0003e20000100a00 */
[----:B------:R-:W-:Y:S02]  /*2db0*/  LEA R26, R7, R24, 0x2 ;  /* 0x00000018071a7211 */ /* 0x000fe400078e10ff */
[----:B------:R-:W-:Y:S01]  /*2dc0*/  LEA.HI.X.SX32 R29, R36, R3, 0x1, P2 ;  /* 0x00000003241d7211 */ /* 0x000fe200010f0eff */
[----:B------:R2:W-:Y:S01]  /*2dd0*/  STL.64 [R1+0x220], R70 ;  /* 0x0002204601007387 */ /* 0x0005e20000100a00 */
[----:B------:R-:W-:-:S03]  /*2de0*/  LEA R30, P2, R42, R234, 0x1 ;  /* 0x000000ea2a1e7211 */ /* 0x000fc600078408ff */
[----:B------:R3:W-:Y:S01]  /*2df0*/  STL.64 [R1+0x208], R28 ;  /* 0x0002081c01007387 */ /* 0x0007e20000100a00 */
[-C--:B------:R-:W-:Y:S01]  /*2e00*/  LEA.HI.X.SX32 R31, R42, R3.reuse, 0x1, P2 ;  /* 0x000000032a1f7211 */ /* 0x080fe200010f0eff */
[----:B0-----:R-:W-:Y:S01]  /*2e10*/  CS2R R74, SRZ ;  /* 0x00000000004a7805 */ /* 0x001fe2000001ff00 */
[-C--:B-1----:R-:W-:Y:S02]  /*2e20*/  LEA R72, P0, R32, R234.reuse, 0x1 ;  /* 0x000000ea20487211 */ /* 0x082fe400078008ff */
[-C--:B--2---:R-:W-:Y:S02]  /*2e30*/  LEA R70, P1, R34, R234.reuse, 0x1 ;  /* 0x000000ea22467211 */ /* 0x084fe400078208ff */
[-C--:B------:R-:W-:Y:S02]  /*2e40*/  LEA.HI.X.SX32 R73, R32, R3.reuse, 0x1, P0 ;  /* 0x0000000320497211 */ /* 0x080fe400000f0eff */
[----:B------:R-:W-:Y:S02]  /*2e50*/  LEA.HI.X.SX32 R71, R34, R3, 0x1, P1 ;  /* 0x0000000322477211 */ /* 0x000fe400008f0eff */
[----:B------:R-:W-:Y:S01]  /*2e60*/  LEA R32, P1, R40, R234, 0x1 ;  /* 0x000000ea28207211 */ /* 0x000fe200078208ff */
[----:B------:R0:W-:Y:S01]  /*2e70*/  STL.64 [R1+0x218], R72 ;  /* 0x0002184801007387 */ /* 0x0001e20000100a00 */
[----:B---3--:R-:W-:-:S02]  /*2e80*/  LEA R28, R7, R26, 0x2 ;  /* 0x0000001a071c7211 */ /* 0x008fc400078e10ff */
[----:B------:R-:W-:Y:S01]  /*2e90*/  LEA.HI.X.SX32 R33, R40, R3, 0x1, P1 ;  /* 0x0000000328217211 */ /* 0x000fe200008f0eff */
[----:B------:R1:W-:Y:S02]  /*2ea0*/  STL.64 [R1+0x210], R70 ;  /* 0x0002104601007387 */ /* 0x0003e40000100a00 */
[----:B------:R-:W-:-:S05]  /*2eb0*/  IMAD R34, R7, 0x4, R28 ;  /* 0x0000000407227824 */ /* 0x000fca00078e021c */
[----:B------:R-:W-:Y:S01]  /*2ec0*/  LEA R36, R7, R34, 0x2 ;  /* 0x0000002207247211 */ /* 0x000fe200078e10ff */
[----:B0-----:R-:W-:Y:S01]  /*2ed0*/  CS2R R72, SRZ ;  /* 0x0000000000487805 */ /* 0x001fe2000001ff00 */
[----:B-1----:R-:W-:-:S04]  /*2ee0*/  LEA R70, P0, R38, R234, 0x1 ;  /* 0x000000ea26467211 */ /* 0x002fc800078008ff */
[-C--:B------:R-:W-:Y:S02]  /*2ef0*/  LEA.HI.X.SX32 R71, R38, R3.reuse, 0x1, P0 ;  /* 0x0000000326477211 */ /* 0x080fe400000f0eff */
[C---:B------:R-:W-:Y:S02]  /*2f00*/  LEA R40, P0, R44.reuse, R234, 0x1 ;  /* 0x000000ea2c287211 */ /* 0x040fe400078008ff */
[----:B------:R-:W-:Y:S01]  /*2f10*/  LEA R38, R7, R36, 0x2 ;  /* 0x0000002407267211 */ /* 0x000fe200078e10ff */
[----:B------:R0:W-:Y:S01]  /*2f20*/  STL.64 [R1+0x200], R70 ;  /* 0x0002004601007387 */ /* 0x0001e20000100a00 */
[-C--:B------:R-:W-:Y:S02]  /*2f30*/  LEA.HI.X.SX32 R41, R44, R3.reuse, 0x1, P0 ;  /* 0x000000032c297211 */ /* 0x080fe400000f0eff */
[CC--:B------:R-:W-:Y:S01]  /*2f40*/  LEA R44, P0, R50.reuse, R234.reuse, 0x1 ;  /* 0x000000ea322c7211 */ /* 0x0c0fe200078008ff */
[----:B------:R1:W-:Y:S03]  /*2f50*/  STL.64 [R1+0x1f8], R32 ;  /* 0x0001f82001007387 */ /* 0x0003e60000100a00 */
[----:B------:R-:W-:Y:S01]  /*2f60*/  LEA.HI.X.SX32 R45, R50, R3, 0x1, P0 ;  /* 0x00000003322d7211 */ /* 0x000fe200000f0eff */
[----:B------:R2:W-:Y:S04]  /*2f70*/  STL.64 [R1+0x1f0], R30 ;  /* 0x0001f01e01007387 */ /* 0x0005e80000100a00 */
[----:B------:R3:W-:Y:S01]  /*2f80*/  STL.64 [R1+0x1e8], R40 ;  /* 0x0001e82801007387 */ /* 0x0007e20000100a00 */
[----:B0-----:R-:W-:Y:S01]  /*2f90*/  CS2R R70, SRZ ;  /* 0x0000000000467805 */ /* 0x001fe2000001ff00 */
[----:B-1----:R-:W-:-:S02]  /*2fa0*/  LEA R32, P1, R46, R234, 0x1 ;  /* 0x000000ea2e207211 */ /* 0x002fc400078208ff */
[-C--:B--2---:R-:W-:Y:S02]  /*2fb0*/  LEA R30, P2, R48, R234.reuse, 0x1 ;  /* 0x000000ea301e7211 */ /* 0x084fe400078408ff */
[-C--:B------:R-:W-:Y:S02]  /*2fc0*/  LEA.HI.X.SX32 R33, R46, R3.reuse, 0x1, P1 ;  /* 0x000000032e217211 */ /* 0x080fe400008f0eff */
[-C--:B------:R-:W-:Y:S01]  /*2fd0*/  LEA.HI.X.SX32 R31, R48, R3.reuse, 0x1, P2 ;  /* 0x00000003301f7211 */ /* 0x080fe200010f0eff */
[C---:B---3--:R-:W-:Y:S01]  /*2fe0*/  IMAD R40, R7.reuse, 0x4, R38 ;  /* 0x0000000407287824 */ /* 0x048fe200078e0226 */
[C---:B------:R-:W-:Y:S01]  /*2ff0*/  LEA R48, P0, R56.reuse, R234, 0x1 ;  /* 0x000000ea38307211 */ /* 0x040fe200078008ff */
[----:B------:R0:W-:Y:S03]  /*3000*/  STL.64 [R1+0x1e0], R32 ;  /* 0x0001e02001007387 */ /* 0x0001e60000100a00 */
[----:B------:R-:W-:Y:S01]  /*3010*/  LEA.HI.X.SX32 R49, R56, R3, 0x1, P0 ;  /* 0x0000000338317211 */ /* 0x000fe200000f0eff */
[----:B------:R1:W-:Y:S01]  /*3020*/  STL.64 [R1+0x1d8], R30 ;  /* 0x0001d81e01007387 */ /* 0x0003e20000100a00 */
[----:B------:R-:W-:-:S03]  /*3030*/  LEA R42, R7, R40, 0x2 ;  /* 0x00000028072a7211 */ /* 0x000fc600078e10ff */
[----:B------:R2:W-:Y:S01]  /*3040*/  STL.64 [R1+0x1d0], R44 ;  /* 0x0001d02c01007387 */ /* 0x0005e20000100a00 */
[-C--:B0-----:R-:W-:Y:S02]  /*3050*/  LEA R32, P1, R52, R234.reuse, 0x1 ;  /* 0x000000ea34207211 */ /* 0x081fe400078208ff */
[-C--:B-1----:R-:W-:Y:S02]  /*3060*/  LEA R30, P2, R54, R234.reuse, 0x1 ;  /* 0x000000ea361e7211 */ /* 0x082fe400078408ff */
[-C--:B------:R-:W-:Y:S02]  /*3070*/  LEA.HI.X.SX32 R33, R52, R3.reuse, 0x1, P1 ;  /* 0x0000000334217211 */ /* 0x080fe400008f0eff */
[----:B------:R-:W-:Y:S02]  /*3080*/  LEA.HI.X.SX32 R31, R54, R3, 0x1, P2 ;  /* 0x00000003361f7211 */ /* 0x000fe400010f0eff */
[----:B------:R-:W-:Y:S01]  /*3090*/  LEA R52, P0, R60, R234, 0x1 ;  /* 0x000000ea3c347211 */ /* 0x000fe200078008ff */
[----:B------:R0:W-:Y:S01]  /*30a0*/  STL.64 [R1+0x1c8], R32 ;  /* 0x0001c82001007387 */ /* 0x0001e20000100a00 */
[----:B--2---:R-:W-:-:S02]  /*30b0*/  LEA R44, R7, R42, 0x2 ;  /* 0x0000002a072c7211 */ /* 0x004fc400078e10ff */
[-C--:B------:R-:W-:Y:S01]  /*30c0*/  LEA.HI.X.SX32 R53, R60, R3.reuse, 0x1, P0 ;  /* 0x000000033c357211 */ /* 0x080fe200000f0eff */
[----:B------:R1:W-:Y:S01]  /*30d0*/  STL.64 [R1+0x1c0], R30 ;  /* 0x0001c01e01007387 */ /* 0x0003e20000100a00 */
[----:B------:R-:W-:Y:S01]  /*30e0*/  CS2R R60, SRZ ;  /* 0x00000000003c7805 */ /* 0x000fe2000001ff00 */
[----:B------:R-:W-:Y:S02]  /*30f0*/  IMAD R46, R7, 0x4, R44 ;  /* 0x00000004072e7824 */ /* 0x000fe400078e022c */
[----:B------:R2:W-:Y:S01]  /*3100*/  STL.64 [R1+0x1b8], R48 ;  /* 0x0001b83001007387 */ /* 0x0005e20000100a00 */
[-C--:B0-----:R-:W-:Y:S02]  /*3110*/  LEA R32, P1, R58, R234.reuse, 0x1 ;  /* 0x000000ea3a207211 */ /* 0x081fe400078208ff */
[----:B-1----:R-:W-:Y:S02]  /*3120*/  LEA R30, P2, R6, R234, 0x1 ;  /* 0x000000ea061e7211 */ /* 0x002fe400078408ff */
[----:B------:R-:W-:-:S02]  /*3130*/  LEA.HI.X.SX32 R33, R58, R3, 0x1, P1 ;  /* 0x000000033a217211 */ /* 0x000fc400008f0eff */
[----:B------:R-:W-:Y:S01]  /*3140*/  LEA.HI.X.SX32 R31, R6, R3, 0x1, P2 ;  /* 0x00000003061f7211 */ /* 0x000fe200010f0eff */
[----:B------:R-:W-:Y:S01]  /*3150*/  CS2R R58, SRZ ;  /* 0x00000000003a7805 */ /* 0x000fe2000001ff00 */
[C---:B--2---:R-:W-:Y:S01]  /*3160*/  LEA R48, R7.reuse, R46, 0x2 ;  /* 0x0000002e07307211 */ /* 0x044fe200078e10ff */
[----:B------:R0:W-:Y:S03]  /*3170*/  STL.64 [R1+0x1b0], R32 ;  /* 0x0001b02001007387 */ /* 0x0001e60000100a00 */
[----:B------:R-:W-:Y:S01]  /*3180*/  LEA R50, R7, R48, 0x2 ;  /* 0x0000003007327211 */ /* 0x000fe200078e10ff */
[----:B------:R1:W-:Y:S04]  /*3190*/  STL.64 [R1+0x1a8], R30 ;  /* 0x0001a81e01007387 */ /* 0x0003e80000100a00 */
[----:B------:R2:W-:Y:S01]  /*31a0*/  STL.64 [R1+0x1a0], R52 ;  /* 0x0001a03401007387 */ /* 0x0005e20000100a00 */
[----:B0-----:R-:W-:-:S02]  /*31b0*/  LEA R32, P1, R4, R234, 0x1 ;  /* 0x000000ea04207211 */ /* 0x001fc400078208ff */
[-C--:B-1----:R-:W-:Y:S02]  /*31c0*/  LEA R30, P2, R62, R234.reuse, 0x1 ;  /* 0x000000ea3e1e7211 */ /* 0x082fe400078408ff */
[-C--:B------:R-:W-:Y:S02]  /*31d0*/  LEA.HI.X.SX32 R33, R4, R3.reuse, 0x1, P1 ;  /* 0x0000000304217211 */ /* 0x080fe400008f0eff */
[-C--:B------:R-:W-:Y:S01]  /*31e0*/  LEA.HI.X.SX32 R31, R62, R3.reuse, 0x1, P2 ;  /* 0x000000033e1f7211 */ /* 0x080fe200010f0eff */
[C---:B--2---:R-:W-:Y:S01]  /*31f0*/  IMAD R52, R7.reuse, 0x4, R50 ;  /* 0x0000000407347824 */ /* 0x044fe200078e0232 */
[C---:B------:R-:W-:Y:S01]  /*3200*/  LEA R4, P2, R12.reuse, R234, 0x1 ;  /* 0x000000ea0c047211 */ /* 0x040fe200078408ff */
[----:B------:R0:W-:Y:S01]  /*3210*/  STL.64 [R1+0x198], R32 ;  /* 0x0001982001007387 */ /* 0x0001e20000100a00 */
[----:B------:R-:W-:Y:S02]  /*3220*/  CS2R R62, SRZ ;  /* 0x00000000003e7805 */ /* 0x000fe4000001ff00 */
[----:B------:R-:W-:Y:S01]  /*3230*/  LEA.HI.X.SX32 R5, R12, R3, 0x1, P2 ;  /* 0x000000030c057211 */ /* 0x000fe200010f0eff */
[----:B------:R1:W-:Y:S01]  /*3240*/  STL.64 [R1+0x190], R30 ;  /* 0x0001901e01007387 */ /* 0x0003e20000100a00 */
[----:B------:R-:W-:-:S04]  /*3250*/  LEA R6, R7, R52, 0x2 ;  /* 0x0000003407067211 */ /* 0x000fc800078e10ff */
[----:B------:R-:W-:Y:S02]  /*3260*/  LEA R54, R7, R6, 0x2 ;  /* 0x0000000607367211 */ /* 0x000fe400078e10ff */
[----:B0-----:R-:W-:-:S03]  /*3270*/  LEA R32, P0, R64, R234, 0x1 ;  /* 0x000000ea40207211 */ /* 0x001fc600078008ff */
[C---:B------:R-:W-:Y:S01]  /*3280*/  IMAD R56, R7.reuse, 0x4, R54 ;  /* 0x0000000407387824 */ /* 0x040fe200078e0236 */
[----:B-1----:R-:W-:Y:S02]  /*3290*/  LEA R30, P1, R66, R234, 0x1 ;  /* 0x000000ea421e7211 */ /* 0x002fe400078208ff */
[-C--:B------:R-:W-:Y:S02]  /*32a0*/  LEA.HI.X.SX32 R33, R64, R3.reuse, 0x1, P0 ;  /* 0x0000000340217211 */ /* 0x080fe400000f0eff */
[----:B------:R-:W-:Y:S01]  /*32b0*/  LEA.HI.X.SX32 R31, R66, R3, 0x1, P1 ;  /* 0x00000003421f7211 */ /* 0x000fe200008f0eff */
[----:B------:R-:W-:Y:S01]  /*32c0*/  CS2R R64, SRZ ;  /* 0x0000000000407805 */ /* 0x000fe2000001ff00 */
[----:B------:R-:W-:Y:S01]  /*32d0*/  LEA R12, R7, R56, 0x2 ;  /* 0x00000038070c7211 */ /* 0x000fe200078e10ff */
[----:B------:R0:W-:Y:S01]  /*32e0*/  STL.64 [R1+0x188], R32 ;  /* 0x0001882001007387 */ /* 0x0001e20000100a00 */
[----:B------:R-:W-:-:S03]  /*32f0*/  CS2R R66, SRZ ;  /* 0x0000000000427805 */ /* 0x000fc6000001ff00 */
[----:B------:R1:W-:Y:S04]  /*3300*/  STL.64 [R1+0x180], R30 ;  /* 0x0001801e01007387 */ /* 0x0003e80000100a00 */
[----:B------:R2:W-:Y:S01]  /*3310*/  STL.64 [R1+0x178], R4 ;  /* 0x0001780401007387 */ /* 0x0005e20000100a00 */
[-C--:B0-----:R-:W-:Y:S02]  /*3320*/  LEA R32, P0, R68, R234.reuse, 0x1 ;  /* 0x000000ea44207211 */ /* 0x081fe400078008ff */
[-C--:B-1----:R-:W-:Y:S02]  /*3330*/  LEA R30, P1, R14, R234.reuse, 0x1 ;  /* 0x000000ea0e1e7211 */ /* 0x082fe400078208ff */
[-C--:B------:R-:W-:Y:S02]  /*3340*/  LEA.HI.X.SX32 R33, R68, R3.reuse, 0x1, P0 ;  /* 0x0000000344217211 */ /* 0x080fe400000f0eff */
[----:B--2---:R-:W-:Y:S01]  /*3350*/  LEA R4, P2, R16, R234, 0x1 ;  /* 0x000000ea10047211 */ /* 0x004fe200078408ff */
[----:B------:R-:W-:Y:S01]  /*3360*/  CS2R R68, SRZ ;  /* 0x0000000000447805 */ /* 0x000fe2000001ff00 */
[-C--:B------:R-:W-:Y:S01]  /*3370*/  LEA.HI.X.SX32 R31, R14, R3.reuse, 0x1, P1 ;  /* 0x000000030e1f7211 */ /* 0x080fe200008f0eff */
[----:B------:R0:W-:Y:S01]  /*3380*/  STL.64 [R1+0x170], R32 ;  /* 0x0001702001007387 */ /* 0x0001e20000100a00 */
[----:B------:R-:W-:-:S02]  /*3390*/  LEA.HI.X.SX32 R5, R16, R3, 0x1, P2 ;  /* 0x0000000310057211 */ /* 0x000fc400010f0eff */
[CC--:B------:R-:W-:Y:S01]  /*33a0*/  LEA R14, P1, R22.reuse, R234.reuse, 0x1 ;  /* 0x000000ea160e7211 */ /* 0x0c0fe200078208ff */
[----:B------:R-:W-:Y:S03]  /*33b0*/  STL.64 [R1+0x168], R30 ;  /* 0x0001681e01007387 */ /* 0x000fe60000100a00 */
[----:B------:R-:W-:Y:S01]  /*33c0*/  LEA.HI.X.SX32 R15, R22, R3, 0x1, P1 ;  /* 0x00000003160f7211 */ /* 0x000fe200008f0eff */
[----:B------:R1:W-:Y:S01]  /*33d0*/  STL.64 [R1+0x160], R4 ;  /* 0x0001600401007387 */ /* 0x0003e20000100a00 */
[----:B0-----:R-:W-:-:S04]  /*33e0*/  LEA R32, P0, R20, R234, 0x1 ;  /* 0x000000ea14207211 */ /* 0x001fc800078008ff */
[-C--:B------:R-:W-:Y:S02]  /*33f0*/  LEA.HI.X.SX32 R33, R20, R3.reuse, 0x1, P0 ;  /* 0x0000000314217211 */ /* 0x080fe400000f0eff */
[-C--:B------:R-:W-:Y:S02]  /*3400*/  LEA R16, P0, R26, R234.reuse, 0x1 ;  /* 0x000000ea1a107211 */ /* 0x080fe400078008ff */
[----:B-1----:R-:W-:Y:S01]  /*3410*/  LEA R4, P2, R24, R234, 0x1 ;  /* 0x000000ea18047211 */ /* 0x002fe200078408ff */
[----:B------:R0:W-:Y:S01]  /*3420*/  STL.64 [R1+0x158], R32 ;  /* 0x0001582001007387 */ /* 0x0001e20000100a00 */
[-C--:B------:R-:W-:Y:S02]  /*3430*/  LEA.HI.X.SX32 R17, R26, R3.reuse, 0x1, P0 ;  /* 0x000000031a117211 */ /* 0x080fe400000f0eff */
[----:B------:R-:W-:Y:S01]  /*3440*/  LEA.HI.X.SX32 R5, R24, R3, 0x1, P2 ;  /* 0x0000000318057211 */ /* 0x000fe200010f0eff */
[----:B------:R1:W-:Y:S01]  /*3450*/  STL.64 [R1+0x150], R14 ;  /* 0x0001500e01007387 */ /* 0x0003e20000100a00 */
[----:B------:R-:W-:-:S03]  /*3460*/  LEA R30, R7, R12, 0x2 ;  /* 0x0000000c071e7211 */ /* 0x000fc600078e10ff */
[----:B------:R2:W-:Y:S04]  /*3470*/  STL.64 [R1+0x148], R4 ;  /* 0x0001480401007387 */ /* 0x0005e80000100a00 */
[----:B------:R3:W-:Y:S01]  /*3480*/  STL.64 [R1+0x140], R16 ;  /* 0x0001401001007387 */ /* 0x0007e20000100a00 */
[----:B0-----:R-:W-:Y:S01]  /*3490*/  IMAD R32, R7, 0x4, R30 ;  /* 0x0000000407207824 */ /* 0x001fe200078e021e */
[----:B-1----:R-:W-:-:S04]  /*34a0*/  LEA R14, P1, R28, R234, 0x1 ;  /* 0x000000ea1c0e7211 */ /* 0x002fc800078208ff */
[C---:B------:R-:W-:Y:S02]  /*34b0*/  LEA R24, R7.reuse, R32, 0x2 ;  /* 0x0000002007187211 */ /* 0x040fe400078e10ff */
[-C--:B--2---:R-:W-:Y:S02]  /*34c0*/  LEA R4, P2, R34, R234.reuse, 0x1 ;  /* 0x000000ea22047211 */ /* 0x084fe400078408ff */
[-C--:B------:R-:W-:Y:S02]  /*34d0*/  LEA.HI.X.SX32 R15, R28, R3.reuse, 0x1, P1 ;  /* 0x000000031c0f7211 */ /* 0x080fe400008f0eff */
[----:B------:R-:W-:Y:S02]  /*34e0*/  LEA.HI.X.SX32 R5, R34, R3, 0x1, P2 ;  /* 0x0000000322057211 */ /* 0x000fe400010f0eff */
[----:B---3--:R-:W-:Y:S01]  /*34f0*/  LEA R16, P0, R36, R234, 0x1 ;  /* 0x000000ea24107211 */ /* 0x008fe200078008ff */
[----:B------:R0:W-:Y:S01]  /*3500*/  STL.64 [R1+0x138], R14 ;  /* 0x0001380e01007387 */ /* 0x0001e20000100a00 */
[----:B------:R-:W-:-:S02]  /*3510*/  LEA R26, R7, R24, 0x2 ;  /* 0x00000018071a7211 */ /* 0x000fc400078e10ff */
[----:B------:R-:W-:Y:S01]  /*3520*/  LEA.HI.X.SX32 R17, R36, R3, 0x1, P0 ;  /* 0x0000000324117211 */ /* 0x000fe200000f0eff */
[----:B------:R1:W-:Y:S01]  /*3530*/  STL.64 [R1+0x130], R4 ;  /* 0x0001300401007387 */ /* 0x0003e20000100a00 */
[----:B------:R-:W-:Y:S01]  /*3540*/  LEA R34, P0, R42, R234, 0x1 ;  /* 0x000000ea2a227211 */ /* 0x000fe200078008ff */
[----:B------:R-:W-:-:S03]  /*3550*/  IMAD R28, R7, 0x4, R26 ;  /* 0x00000004071c7824 */ /* 0x000fc600078e021a */
[-C--:B------:R-:W-:Y:S02]  /*3560*/  LEA.HI.X.SX32 R35, R42, R3.reuse, 0x1, P0 ;  /* 0x000000032a237211 */ /* 0x080fe400000f0eff */
[-C--:B------:R-:W-:Y:S02]  /*3570*/  LEA R36, P0, R48, R234.reuse, 0x1 ;  /* 0x000000ea30247211 */ /* 0x080fe400078008ff */
[-C--:B0-----:R-:W-:Y:S02]  /*3580*/  LEA R14, P1, R38, R234.reuse, 0x1 ;  /* 0x000000ea260e7211 */ /* 0x081fe400078208ff */
[-C--:B------:R-:W-:Y:S02]  /*3590*/  LEA.HI.X.SX32 R37, R48, R3.reuse, 0x1, P0 ;  /* 0x0000000330257211 */ /* 0x080fe400000f0eff */
[----:B-1----:R-:W-:Y:S01]  /*35a0*/  LEA R4, P2, R40, R234, 0x1 ;  /* 0x000000ea28047211 */ /* 0x002fe200078408ff */
[----:B------:R-:W-:Y:S01]  /*35b0*/  CS2R R48, SRZ ;  /* 0x0000000000307805 */ /* 0x000fe2000001ff00 */
[----:B------:R-:W-:-:S02]  /*35c0*/  LEA.HI.X.SX32 R15, R38, R3, 0x1, P1 ;  /* 0x00000003260f7211 */ /* 0x000fc400008f0eff */
[-C--:B------:R-:W-:Y:S02]  /*35d0*/  LEA.HI.X.SX32 R5, R40, R3.reuse, 0x1, P2 ;  /* 0x0000000328057211 */ /* 0x080fe400010f0eff */
[-C--:B------:R-:W-:Y:S02]  /*35e0*/  LEA R22, P1, R44, R234.reuse, 0x1 ;  /* 0x000000ea2c167211 */ /* 0x080fe400078208ff */
[----:B------:R-:W-:Y:S01]  /*35f0*/  LEA R38, P0, R6, R234, 0x1 ;  /* 0x000000ea06267211 */ /* 0x000fe200078008ff */
[----:B------:R0:W-:Y:S01]  /*3600*/  STL.64 [R1+0x118], R4 ;  /* 0x0001180401007387 */ /* 0x0001e20000100a00 */
[-C--:B------:R-:W-:Y:S02]  /*3610*/  LEA.HI.X.SX32 R23, R44, R3.reuse, 0x1, P1 ;  /* 0x000000032c177211 */ /* 0x080fe400008f0eff */
[----:B------:R-:W-:Y:S01]  /*3620*/  LEA.HI.X.SX32 R39, R6, R3, 0x1, P0 ;  /* 0x0000000306277211 */ /* 0x000fe200000f0eff */
[----:B------:R1:W-:Y:S04]  /*3630*/  STL.64 [R1+0x128], R16 ;  /* 0x0001281001007387 */ /* 0x0003e80000100a00 */
[----:B------:R2:W-:Y:S01]  /*3640*/  STL.64 [R1+0x120], R14 ;  /* 0x0001200e01007387 */ /* 0x0005e20000100a00 */
[----:B0-----:R-:W-:-:S03]  /*3650*/  LEA R4, R7, R28, 0x2 ;  /* 0x0000001c07047211 */ /* 0x001fc600078e10ff */
[----:B------:R0:W-:Y:S01]  /*3660*/  STL.64 [R1+0x108], R22 ;  /* 0x0001081601007387 */ /* 0x0001e20000100a00 */
[----:B-1----:R-:W-:-:S03]  /*3670*/  LEA R16, P2, R46, R234, 0x1 ;  /* 0x000000ea2e107211 */ /* 0x002fc600078408ff */
[----:B------:R1:W-:Y:S01]  /*3680*/  STL.64 [R1+0x110], R34 ;  /* 0x0001102201007387 */ /* 0x0003e20000100a00 */
[----:B------:R-:W-:Y:S02]  /*3690*/  LEA.HI.X.SX32 R17, R46, R3, 0x1, P2 ;  /* 0x000000032e117211 */ /* 0x000fe400010f0eff */
[----:B--2---:R-:W-:-:S03]  /*36a0*/  LEA R14, R7, R4, 0x2 ;  /* 0x00000004070e7211 */ /* 0x004fc600078e10ff */
[----:B------:R2:W-:Y:S02]  /*36b0*/  STL.64 [R1+0x100], R16 ;  /* 0x0001001001007387 */ /* 0x0005e40000100a00 */
[----:B0-----:R-:W-:Y:S01]  /*36c0*/  IMAD R22, R7, 0x4, R14 ;  /* 0x0000000407167824 */ /* 0x001fe200078e020e */
[----:B-1----:R-:W-:-:S04]  /*36d0*/  LEA R34, P1, R50, R234, 0x1 ;  /* 0x000000ea32227211 */ /* 0x002fc800078208ff */
[----:B------:R-:W-:Y:S02]  /*36e0*/  LEA R5, R7, R22, 0x2 ;  /* 0x0000001607057211 */ /* 0x000fe400078e10ff */
[----:B------:R-:W-:Y:S02]  /*36f0*/  LEA.HI.X.SX32 R35, R50, R3, 0x1, P1 ;  /* 0x0000000332237211 */ /* 0x000fe400008f0eff */
[----:B------:R-:W-:Y:S01]  /*3700*/  CS2R R50, SRZ ;  /* 0x0000000000327805 */ /* 0x000fe2000001ff00 */
[----:B--2---:R-:W-:-:S04]  /*3710*/  LEA R16, P2, R52, R234, 0x1 ;  /* 0x000000ea34107211 */ /* 0x004fc800078408ff */
[----:B------:R-:W-:Y:S02]  /*3720*/  LEA.HI.X.SX32 R17, R52, R3, 0x1, P2 ;  /* 0x0000000334117211 */ /* 0x000fe400010f0eff */
[----:B------:R-:W-:-:S03]  /*3730*/  CS2R R52, SRZ ;  /* 0x0000000000347805 */ /* 0x000fc6000001ff00 */
[----:B------:R0:W-:Y:S04]  /*3740*/  STL.64 [R1+0xe8], R16 ;  /* 0x0000e81001007387 */ /* 0x0001e80000100a00 */
[----:B------:R1:W-:Y:S04]  /*3750*/  STL.64 [R1+0xf8], R36 ;  /* 0x0000f82401007387 */ /* 0x0003e80000100a00 */
[----:B------:R2:W-:Y:S01]  /*3760*/  STL.64 [R1+0xf0], R34 ;  /* 0x0000f02201007387 */ /* 0x0005e20000100a00 */
[----:B0-----:R-:W-:-:S03]  /*3770*/  LEA R16, R7, R5, 0x2 ;  /* 0x0000000507107211 */ /* 0x001fc600078e10ff */
[----:B------:R0:W-:Y:S01]  /*3780*/  STL.64 [R1+0xe0], R38 ;  /* 0x0000e02601007387 */ /* 0x0001e20000100a00 */
[----:B-1----:R-:W-:Y:S01]  /*3790*/  LEA R36, P1, R54, R234, 0x1 ;  /* 0x000000ea36247211 */ /* 0x002fe200078208ff */
[----:B------:R-:W-:-:S03]  /*37a0*/  IMAD R20, R7, 0x4, R16 ;  /* 0x0000000407147824 */ /* 0x000fc600078e0210 */
[-C--:B------:R-:W-:Y:S02]  /*37b0*/  LEA.HI.X.SX32 R37, R54, R3.reuse, 0x1, P1 ;  /* 0x0000000336257211 */ /* 0x080fe400008f0eff */
[----:B--2---:R-:W-:Y:S01]  /*37c0*/  LEA R34, P2, R56, R234, 0x1 ;  /* 0x000000ea38227211 */ /* 0x004fe200078408ff */
[----:B------:R-:W-:Y:S01]  /*37d0*/  CS2R R54, SRZ ;  /* 0x0000000000367805 */ /* 0x000fe2000001ff00 */
[C---:B------:R-:W-:Y:S01]  /*37e0*/  LEA R6, R7.reuse, R20, 0x2 ;  /* 0x0000001407067211 */ /* 0x040fe200078e10ff */
[----:B------:R1:W-:Y:S01]  /*37f0*/  STL.64 [R1+0xd8], R36 ;  /* 0x0000d82401007387 */ /* 0x0003e20000100a00 */
[----:B0-----:R-:W-:Y:S02]  /*3800*/  LEA R38, P0, R12, R234, 0x1 ;  /* 0x000000ea0c267211 */ /* 0x001fe400078008ff */
[-C--:B------:R-:W-:Y:S02]  /*3810*/  LEA.HI.X.SX32 R35, R56, R3.reuse, 0x1, P2 ;  /* 0x0000000338237211 */ /* 0x080fe400010f0eff */
[----:B------:R-:W-:Y:S01]  /*3820*/  LEA.HI.X.SX32 R39, R12, R3, 0x1, P0 ;  /* 0x000000030c277211 */ /* 0x000fe200000f0eff */
[----:B------:R-:W-:Y:S01]  /*3830*/  CS2R R56, SRZ ;  /* 0x0000000000387805 */ /* 0x000fe2000001ff00 */
[----:B------:R-:W-:Y:S01]  /*3840*/  LEA R15, R7, R6, 0x2 ;  /* 0x00000006070f7211 */ /* 0x000fe200078e10ff */
[----:B------:R0:W-:Y:S01]  /*3850*/  STL.64 [R1+0xd0], R34 ;  /* 0x0000d02201007387 */ /* 0x0001e20000100a00 */
[----:B-1----:R-:W-:-:S03]  /*3860*/  LEA R36, P1, R30, R234, 0x1 ;  /* 0x000000ea1e247211 */ /* 0x002fc600078208ff */
[----:B------:R-:W-:Y:S01]  /*3870*/  STL.64 [R1+0xc8], R38 ;  /* 0x0000c82601007387 */ /* 0x000fe20000100a00 */
[----:B------:R-:W-:Y:S01]  /*3880*/  IMAD R19, R7, 0x4, R15 ;  /* 0x0000000407137824 */ /* 0x000fe200078e020f */
[----:B------:R-:W-:-:S04]  /*3890*/  LEA.HI.X.SX32 R37, R30, R3, 0x1, P1 ;  /* 0x000000031e257211 */ /* 0x000fc800008f0eff */
[C---:B------:R-:W-:Y:S02]  /*38a0*/  LEA R12, R7.reuse, R19, 0x2 ;  /* 0x00000013070c7211 */ /* 0x040fe400078e10ff */
[C---:B0-----:R-:W-:Y:S01]  /*38b0*/  LEA R34, P2, R32.reuse, R234, 0x1 ;  /* 0x000000ea20227211 */ /* 0x041fe200078408ff */
[----:B------:R0:W-:Y:S01]  /*38c0*/  STL.64 [R1+0xc0], R36 ;  /* 0x0000c02401007387 */ /* 0x0001e20000100a00 */
[C---:B------:R-:W-:Y:S02]  /*38d0*/  LEA R13, R7.reuse, R12, 0x2 ;  /* 0x0000000c070d7211 */ /* 0x040fe400078e10ff */
[-C--:B------:R-:W-:Y:S02]  /*38e0*/  LEA.HI.X.SX32 R35, R32, R3.reuse, 0x1, P2 ;  /* 0x0000000320237211 */ /* 0x080fe400010f0eff */
[C---:B------:R-:W-:Y:S01]  /*38f0*/  LEA R30, P2, R28.reuse, R234, 0x1 ;  /* 0x000000ea1c1e7211 */ /* 0x040fe200078408ff */
[----:B------:R-:W-:Y:S02]  /*3900*/  IMAD R17, R7, 0x4, R13 ;  /* 0x0000000407117824 */ /* 0x000fe400078e020d */
[----:B------:R1:W-:Y:S01]  /*3910*/  STL.64 [R1+0xb8], R34 ;  /* 0x0000b82201007387 */ /* 0x0003e20000100a00 */
[----:B------:R-:W-:-:S02]  /*3920*/  LEA.HI.X.SX32 R31, R28, R3, 0x1, P2 ;  /* 0x000000031c1f7211 */ /* 0x000fc400010f0eff */
[----:B0-----:R-:W-:-:S04]  /*3930*/  LEA R36, P0, R24, R234, 0x1 ;  /* 0x000000ea18247211 */ /* 0x001fc800078008ff */
[-C--:B------:R-:W-:Y:S02]  /*3940*/  LEA.HI.X.SX32 R37, R24, R3.reuse, 0x1, P0 ;  /* 0x0000000318257211 */ /* 0x080fe400000f0eff */
[-C--:B------:R-:W-:Y:S02]  /*3950*/  LEA R24, P2, R22, R234.reuse, 0x1 ;  /* 0x000000ea16187211 */ /* 0x080fe400078408ff */
[-C--:B-1----:R-:W-:Y:S01]  /*3960*/  LEA R34, P1, R26, R234.reuse, 0x1 ;  /* 0x000000ea1a227211 */ /* 0x082fe200078208ff */
[----:B------:R-:W-:Y:S01]  /*3970*/  STL.64 [R1+0xb0], R36 ;  /* 0x0000b02401007387 */ /* 0x000fe20000100a00 */
[-C--:B------:R-:W-:Y:S02]  /*3980*/  LEA.HI.X.SX32 R25, R22, R3.reuse, 0x1, P2 ;  /* 0x0000000316197211 */ /* 0x080fe400010f0eff */
[----:B------:R-:W-:Y:S01]  /*3990*/  LEA.HI.X.SX32 R35, R26, R3, 0x1, P1 ;  /* 0x000000031a237211 */ /* 0x000fe200008f0eff */
[----:B------:R0:W-:Y:S01]  /*39a0*/  STL.64 [R1+0xa0], R30 ;  /* 0x0000a01e01007387 */ /* 0x0001e20000100a00 */
[----:B------:R-:W-:-:S03]  /*39b0*/  LEA R26, P1, R14, R234, 0x1 ;  /* 0x000000ea0e1a7211 */ /* 0x000fc600078208ff */
[----:B------:R-:W-:Y:S01]  /*39c0*/  STL.64 [R1+0xa8], R34 ;  /* 0x0000a82201007387 */ /* 0x000fe20000100a00 */
[----:B------:R-:W-:Y:S02]  /*39d0*/  LEA.HI.X.SX32 R27, R14, R3, 0x1, P1 ;  /* 0x000000030e1b7211 */ /* 0x000fe400008f0eff */
[----:B0-----:R-:W-:-:S04]  /*39e0*/  LEA R30, P0, R4, R234, 0x1 ;  /* 0x000000ea041e7211 */ /* 0x001fc800078008ff */
[----:B------:R-:W-:Y:S02]  /*39f0*/  LEA.HI.X.SX32 R31, R4, R3, 0x1, P0 ;  /* 0x00000003041f7211 */ /* 0x000fe400000f0eff */
[----:B------:R-:W-:Y:S02]  /*3a00*/  LEA R4, R7, R17, 0x2 ;  /* 0x0000001107047211 */ /* 0x000fe400078e10ff */
[----:B------:R-:W-:Y:S01]  /*3a10*/  LEA R28, P0, R5, R234, 0x1 ;  /* 0x000000ea051c7211 */ /* 0x000fe200078008ff */
[----:B------:R-:W-:Y:S01]  /*3a20*/  STL.64 [R1+0x98], R30 ;  /* 0x0000981e01007387 */ /* 0x000fe20000100a00 */
[----:B------:R-:W-:Y:S02]  /*3a30*/  LEA R14, R7, R4, 0x2 ;  /* 0x00000004070e7211 */ /* 0x000fe400078e10ff */
[----:B------:R-:W-:Y:S01]  /*3a40*/  LEA.HI.X.SX32 R29, R5, R3, 0x1, P0 ;  /* 0x00000003051d7211 */ /* 0x000fe200000f0eff */
[----:B------:R0:W-:Y:S04]  /*3a50*/  STL.64 [R1+0x90], R26 ;  /* 0x0000901a01007387 */ /* 0x0001e80000100a00 */
[----:B------:R1:W-:Y:S04]  /*3a60*/  STL.64 [R1+0x88], R24 ;  /* 0x0000881801007387 */ /* 0x0003e80000100a00 */
[----:B------:R-:W-:Y:S01]  /*3a70*/  STL.64 [R1+0x80], R28 ;  /* 0x0000801c01007387 */ /* 0x000fe20000100a00 */
[----:B0-----:R-:W-:-:S02]  /*3a80*/  LEA R26, P1, R16, R234, 0x1 ;  /* 0x000000ea101a7211 */ /* 0x001fc400078208ff */
[-C--:B-1----:R-:W-:Y:S02]  /*3a90*/  LEA R24, P2, R20, R234.reuse, 0x1 ;  /* 0x000000ea14187211 */ /* 0x082fe400078408ff */
[-C--:B------:R-:W-:Y:S01]  /*3aa0*/  LEA.HI.X.SX32 R27, R16, R3.reuse, 0x1, P1 ;  /* 0x00000003101b7211 */ /* 0x080fe200008f0eff */
[----:B------:R-:W-:Y:S01]  /*3ab0*/  IMAD R16, R7, 0x4, R14 ;  /* 0x0000000407107824 */ /* 0x000fe200078e020e */
[-C--:B------:R-:W-:Y:S02]  /*3ac0*/  LEA.HI.X.SX32 R25, R20, R3.reuse, 0x1, P2 ;  /* 0x0000000314197211 */ /* 0x080fe400010f0eff */
[----:B------:R-:W-:Y:S01]  /*3ad0*/  LEA R22, P2, R19, R234, 0x1 ;  /* 0x000000ea13167211 */ /* 0x000fe200078408ff */
[----:B------:R0:W-:Y:S01]  /*3ae0*/  STL.64 [R1+0x78], R26 ;  /* 0x0000781a01007387 */ /* 0x0001e20000100a00 */
[----:B------:R-:W-:Y:S02]  /*3af0*/  LEA R5, R7, R16, 0x2 ;  /* 0x0000001007057211 */ /* 0x000fe400078e10ff */
[----:B------:R-:W-:Y:S01]  /*3b00*/  LEA.HI.X.SX32 R23, R19, R3, 0x1, P2 ;  /* 0x0000000313177211 */ /* 0x000fe200010f0eff */
[----:B------:R1:W-:Y:S01]  /*3b10*/  STL.64 [R1+0x70], R24 ;  /* 0x0000701801007387 */ /* 0x0003e20000100a00 */
[----:B0-----:R-:W-:-:S02]  /*3b20*/  LEA R26, P0, R6, R234, 0x1 ;  /* 0x000000ea061a7211 */ /* 0x001fc400078008ff */
[C---:B-1----:R-:W-:Y:S02]  /*3b30*/  LEA R24, P1, R15.reuse, R234, 0x1 ;  /* 0x000000ea0f187211 */ /* 0x042fe400078208ff */
[-C--:B------:R-:W-:Y:S02]  /*3b40*/  LEA.HI.X.SX32 R27, R6, R3.reuse, 0x1, P0 ;  /* 0x00000003061b7211 */ /* 0x080fe400000f0eff */
[----:B------:R-:W-:Y:S02]  /*3b50*/  LEA.HI.X.SX32 R25, R15, R3, 0x1, P1 ;  /* 0x000000030f197211 */ /* 0x000fe400008f0eff */
[C---:B------:R-:W-:Y:S01]  /*3b60*/  LEA R6, R7.reuse, R5, 0x2 ;  /* 0x0000000507067211 */ /* 0x040fe200078e10ff */
[----:B------:R0:W-:Y:S04]  /*3b70*/  STL.64 [R1+0x68], R26 ;  /* 0x0000681a01007387 */ /* 0x0001e80000100a00 */
[----:B------:R1:W-:Y:S01]  /*3b80*/  STL.64 [R1+0x60], R24 ;  /* 0x0000601801007387 */ /* 0x0003e20000100a00 */
[----:B------:R-:W-:-:S03]  /*3b90*/  IMAD R15, R7, 0x4, R6 ;  /* 0x00000004070f7824 */ /* 0x000fc600078e0206 */
[----:B------:R2:W-:Y:S01]  /*3ba0*/  STL.64 [R1+0x58], R22 ;  /* 0x0000581601007387 */ /* 0x0005e20000100a00 */
[CC--:B0-----:R-:W-:Y:S02]  /*3bb0*/  LEA R26, P0, R12.reuse, R234.reuse, 0x1 ;  /* 0x000000ea0c1a7211 */ /* 0x0c1fe400078008ff */
[-C--:B-1----:R-:W-:Y:S02]  /*3bc0*/  LEA R24, P1, R13, R234.reuse, 0x1 ;  /* 0x000000ea0d187211 */ /* 0x082fe400078208ff */
[-C--:B------:R-:W-:Y:S02]  /*3bd0*/  LEA.HI.X.SX32 R27, R12, R3.reuse, 0x1, P0 ;  /* 0x000000030c1b7211 */ /* 0x080fe400000f0eff */
[----:B--2---:R-:W-:Y:S02]  /*3be0*/  LEA R22, P2, R17, R234, 0x1 ;  /* 0x000000ea11167211 */ /* 0x004fe400078408ff */
[-C--:B------:R-:W-:Y:S01]  /*3bf0*/  LEA.HI.X.SX32 R25, R13, R3.reuse, 0x1, P1 ;  /* 0x000000030d197211 */ /* 0x080fe200008f0eff */
[----:B------:R0:W-:Y:S01]  /*3c00*/  STL.64 [R1+0x50], R26 ;  /* 0x0000501a01007387 */ /* 0x0001e20000100a00 */
[----:B------:R-:W-:-:S02]  /*3c10*/  LEA.HI.X.SX32 R23, R17, R3, 0x1, P2 ;  /* 0x0000000311177211 */ /* 0x000fc400010f0eff */
[C---:B------:R-:W-:Y:S01]  /*3c20*/  LEA R12, R7.reuse, R15, 0x2 ;  /* 0x0000000f070c7211 */ /* 0x040fe200078e10ff */
[----:B------:R1:W-:Y:S03]  /*3c30*/  STL.64 [R1+0x48], R24 ;  /* 0x0000481801007387 */ /* 0x0003e60000100a00 */
[----:B------:R-:W-:Y:S01]  /*3c40*/  LEA R13, R7, R12, 0x2 ;  /* 0x0000000c070d7211 */ /* 0x000fe200078e10ff */
[----:B------:R2:W-:Y:S01]  /*3c50*/  STL.64 [R1+0x40], R22 ;  /* 0x0000401601007387 */ /* 0x0005e20000100a00 */
[-C--:B0-----:R-:W-:Y:S02]  /*3c60*/  LEA R26, P0, R4, R234.reuse, 0x1 ;  /* 0x000000ea041a7211 */ /* 0x081fe400078008ff */
[----:B-1----:R-:W-:Y:S02]  /*3c70*/  LEA R24, P1, R14, R234, 0x1 ;  /* 0x000000ea0e187211 */ /* 0x002fe400078208ff */
[----:B------:R-:W-:-:S02]  /*3c80*/  LEA.HI.X.SX32 R27, R4, R3, 0x1, P0 ;  /* 0x00000003041b7211 */ /* 0x000fc400000f0eff */
[----:B--2---:R-:W-:Y:S02]  /*3c90*/  LEA R22, P2, R16, R234, 0x1 ;  /* 0x000000ea10167211 */ /* 0x004fe400078408ff */
[-C--:B------:R-:W-:Y:S01]  /*3ca0*/  LEA.HI.X.SX32 R25, R14, R3.reuse, 0x1, P1 ;  /* 0x000000030e197211 */ /* 0x080fe200008f0eff */
[C---:B------:R-:W-:Y:S01]  /*3cb0*/  IMAD R14, R7.reuse, 0x4, R13 ;  /* 0x00000004070e7824 */ /* 0x040fe200078e020d */
[----:B------:R-:W-:Y:S01]  /*3cc0*/  LEA.HI.X.SX32 R23, R16, R3, 0x1, P2 ;  /* 0x0000000310177211 */ /* 0x000fe200010f0eff */
[----:B------:R0:W-:Y:S03]  /*3cd0*/  STL.64 [R1+0x38], R26 ;  /* 0x0000381a01007387 */ /* 0x0001e60000100a00 */
[----:B------:R-:W-:Y:S01]  /*3ce0*/  LEA R4, R7, R14, 0x2 ;  /* 0x0000000e07047211 */ /* 0x000fe200078e10ff */
[----:B------:R1:W-:Y:S04]  /*3cf0*/  STL.64 [R1+0x30], R24 ;  /* 0x0000301801007387 */ /* 0x0003e80000100a00 */
[----:B------:R2:W-:Y:S01]  /*3d00*/  STL.64 [R1+0x28], R22 ;  /* 0x0000281601007387 */ /* 0x0005e20000100a00 */
[----:B0-----:R-:W-:-:S04]  /*3d10*/  LEA R26, P0, R5, R234, 0x1 ;  /* 0x000000ea051a7211 */ /* 0x001fc800078008ff */
[-C--:B------:R-:W-:Y:S02]  /*3d20*/  LEA.HI.X.SX32 R27, R5, R3.reuse, 0x1, P0 ;  /* 0x00000003051b7211 */ /* 0x080fe400000f0eff */
[CC--:B-1----:R-:W-:Y:S02]  /*3d30*/  LEA R24, P1, R6.reuse, R234.reuse, 0x1 ;  /* 0x000000ea06187211 */ /* 0x0c2fe400078208ff */
[----:B--2---:R-:W-:Y:S01]  /*3d40*/  LEA R22, P2, R15, R234, 0x1 ;  /* 0x000000ea0f167211 */ /* 0x004fe200078408ff */
[----:B------:R-:W-:Y:S01]  /*3d50*/  STL.64 [R1+0x20], R26 ;  /* 0x0000201a01007387 */ /* 0x000fe20000100a00 */
[----:B------:R-:W-:Y:S02]  /*3d60*/  LEA R5, R7, R4, 0x2 ;  /* 0x0000000407057211 */ /* 0x000fe400078e10ff */
[-C--:B------:R-:W-:Y:S02]  /*3d70*/  LEA.HI.X.SX32 R23, R15, R3.reuse, 0x1, P2 ;  /* 0x000000030f177211 */ /* 0x080fe400010f0eff */
[----:B------:R-:W-:Y:S01]  /*3d80*/  LEA.HI.X.SX32 R25, R6, R3, 0x1, P1 ;  /* 0x0000000306197211 */ /* 0x000fe200008f0eff */
[----:B------:R-:W-:Y:S01]  /*3d90*/  IMAD R6, R7, 0x4, R5 ;  /* 0x0000000407067824 */ /* 0x000fe200078e0205 */
[-C--:B------:R-:W-:Y:S01]  /*3da0*/  LEA R16, P1, R13, R234.reuse, 0x1 ;  /* 0x000000ea0d107211 */ /* 0x080fe200078208ff */
[----:B------:R0:W-:Y:S01]  /*3db0*/  STL.64 [R1+0x10], R22 ;  /* 0x0000101601007387 */ /* 0x0001e20000100a00 */
[----:B------:R-:W-:-:S02]  /*3dc0*/  LEA R250, P2, R14, R234, 0x1 ;  /* 0x000000ea0efa7211 */ /* 0x000fc400078408ff */
[----:B------:R-:W-:Y:S01]  /*3dd0*/  LEA R7, R7, R6, 0x2 ;  /* 0x0000000607077211 */ /* 0x000fe200078e10ff */
[----:B------:R-:W-:Y:S01]  /*3de0*/  STL.64 [R1+0x18], R24 ;  /* 0x0000181801007387 */ /* 0x000fe20000100a00 */
[-C--:B------:R-:W-:Y:S02]  /*3df0*/  LEA.HI.X.SX32 R17, R13, R3.reuse, 0x1, P1 ;  /* 0x000000030d117211 */ /* 0x080fe400008f0eff */
[----:B------:R-:W-:Y:S02]  /*3e00*/  LEA.HI.X.SX32 R251, R14, R3, 0x1, P2 ;  /* 0x000000030efb7211 */ /* 0x000fe400010f0eff */
[-C--:B------:R-:W-:Y:S02]  /*3e10*/  LEA R242, P1, R5, R234.reuse, 0x1 ;  /* 0x000000ea05f27211 */ /* 0x080fe400078208ff */
[-C--:B------:R-:W-:Y:S02]  /*3e20*/  LEA R238, P2, R6, R234.reuse, 0x1 ;  /* 0x000000ea06ee7211 */ /* 0x080fe400078408ff */
[----:B0-----:R-:W-:-:S02]  /*3e30*/  LEA R22, P0, R12, R234, 0x1 ;  /* 0x000000ea0c167211 */ /* 0x001fc400078008ff */
[----:B------:R-:W-:Y:S02]  /*3e40*/  LOP3.LUT R13, R18, 0x10, R138, 0x78, !PT ;  /* 0x00000010120d7812 */ /* 0x000fe400078e788a */
[-C--:B------:R-:W-:Y:S02]  /*3e50*/  LEA.HI.X.SX32 R23, R12, R3.reuse, 0x1, P0 ;  /* 0x000000030c177211 */ /* 0x080fe400000f0eff */
[CC--:B------:R-:W-:Y:S02]  /*3e60*/  LEA R246, P0, R4.reuse, R234.reuse, 0x1 ;  /* 0x000000ea04f67211 */ /* 0x0c0fe400078008ff */
[----:B------:R-:W-:Y:S01]  /*3e70*/  LEA R234, P3, R7, R234, 0x1 ;  /* 0x000000ea07ea7211 */ /* 0x000fe200078608ff */
[----:B------:R-:W-:Y:S01]  /*3e80*/  STL.64 [R1+0x8], R22 ;  /* 0x0000081601007387 */ /* 0x000fe20000100a00 */
[-C--:B------:R-:W-:Y:S02]  /*3e90*/  LEA.HI.X.SX32 R247, R4, R3.reuse, 0x1, P0 ;  /* 0x0000000304f77211 */ /* 0x080fe400000f0eff */
[-C--:B------:R-:W-:Y:S01]  /*3ea0*/  LEA.HI.X.SX32 R243, R5, R3.reuse, 0x1, P1 ;  /* 0x0000000305f37211 */ /* 0x080fe200008f0eff */
[----:B------:R0:W-:Y:S01]  /*3eb0*/  STL.64 [R1], R16 ;  /* 0x0000001001007387 */ /* 0x0001e20000100a00 */
[----:B------:R-:W-:-:S02]  /*3ec0*/  LEA.HI.X.SX32 R239, R6, R3, 0x1, P2 ;  /* 0x0000000306ef7211 */ /* 0x000fc400010f0eff */
[----:B------:R-:W-:Y:S01]  /*3ed0*/  LEA.HI.X.SX32 R235, R7, R3, 0x1, P3 ;  /* 0x0000000307eb7211 */ /* 0x000fe200018f0eff */
[----:B------:R-:W-:Y:S01]  /*3ee0*/  IMAD.MOV.U32 R3, RZ, RZ, c[0x0][0x1a4] ;  /* 0x00006900ff037624 */ /* 0x000fe200078e00ff */
[C---:B------:R-:W-:Y:S01]  /*3ef0*/  LOP3.LUT P0, RZ, R138.reuse, 0x7, RZ, 0xc0, !PT ;  /* 0x000000078aff7812 */ /* 0x040fe2000780c0ff */
[----:B------:R-:W-:Y:S01]  /*3f00*/  IMAD.MOV.U32 R7, RZ, RZ, RZ ;  /* 0x000000ffff077224 */ /* 0x000fe200078e00ff */
[----:B------:R-:W-:Y:S01]  /*3f10*/  LOP3.LUT P1, RZ, R138, 0x3, RZ, 0xc0, !PT ;  /* 0x000000038aff7812 */ /* 0x000fe2000782c0ff */
[C---:B------:R-:W-:Y:S01]  /*3f20*/  IMAD R14, R3.reuse, 0x5, RZ ;  /* 0x00000005030e7824 */ /* 0x040fe200078e02ff */
[C---:B------:R-:W-:Y:S01]  /*3f30*/  LOP3.LUT R4, R0.reuse, 0x10, RZ, 0x3c, !PT ;  /* 0x0000001000047812 */ /* 0x040fe200078e3cff */
[----:B------:R-:W-:Y:S01]  /*3f40*/  IMAD R15, R3, 0x6, RZ ;  /* 0x00000006030f7824 */ /* 0x000fe200078e02ff */
[----:B------:R-:W-:Y:S01]  /*3f50*/  LOP3.LUT R138, R13, 0x40, RZ, 0x3c, !PT ;  /* 0x000000400d8a7812 */ /* 0x000fe200078e3cff */
[C---:B0-----:R-:W-:Y:S01]  /*3f60*/  IMAD R16, R3.reuse, 0x7, RZ ;  /* 0x0000000703107824 */ /* 0x041fe200078e02ff */
[----:B------:R-:W-:Y:S01]  /*3f70*/  LOP3.LUT R4, R0, 0x40, RZ, 0x3c, !PT ;  /* 0x0000004000047812 */ /* 0x000fe200078e3cff */
[----:B------:R-:W-:Y:S01]  /*3f80*/  IMAD.WIDE R138, R3, 0x2, R154 ;  /* 0x00000002038a7825 */ /* 0x000fe200078e029a */
[----:B------:R-:W-:-:S02]  /*3f90*/  LOP3.LUT R140, R13, 0x60, RZ, 0x3c, !PT ;  /* 0x000000600d8c7812 */ /* 0x000fc400078e3cff */
[C---:B------:R-:W-:Y:S01]  /*3fa0*/  LOP3.LUT R4, R0.reuse, 0x70, RZ, 0x3c, !PT ;  /* 0x0000007000047812 */ /* 0x040fe200078e3cff */
[C---:B------:R-:W-:Y:S01]  /*3fb0*/  IMAD.WIDE R140, R3.reuse, 0x2, R156 ;  /* 0x00000002038c7825 */ /* 0x040fe200078e029c */
[C---:B------:R-:W-:Y:S01]  /*3fc0*/  SHF.L.U32 R4, R3.reuse, 0x1, RZ ;  /* 0x0000000103047819 */ /* 0x040fe200000006ff */
[----:B------:R0:W-:Y:S01]  /*3fd0*/  STL.64 [R1+0x7d0], R138 ;  /* 0x0007d08a01007387 */ /* 0x0001e20000100a00 */
[C---:B------:R-:W-:Y:S01]  /*3fe0*/  LOP3.LUT R5, R0.reuse, 0x30, RZ, 0x3c, !PT ;  /* 0x0000003000057812 */ /* 0x040fe200078e3cff */
[C---:B------:R-:W-:Y:S01]  /*3ff0*/  IMAD R19, R3.reuse, 0x9, RZ ;  /* 0x0000000903137824 */ /* 0x040fe200078e02ff */
[C---:B------:R-:W-:Y:S01]  /*4000*/  LOP3.LUT R5, R0.reuse, 0x60, RZ, 0x3c, !PT ;  /* 0x0000006000057812 */ /* 0x040fe200078e3cff */
[----:B------:R-:W-:Y:S01]  /*4010*/  IMAD R5, R3, 0x3, RZ ;  /* 0x0000000303057824 */ /* 0x000fe200078e02ff */
[----:B------:R-:W-:Y:S01]  /*4020*/  LOP3.LUT R6, R0, 0x20, RZ, 0x3c, !PT ;  /* 0x0000002000067812 */ /* 0x000fe200078e3cff */
[----:B------:R-:W-:Y:S01]  /*4030*/  IMAD.WIDE R142, R4, 0x2, R154 ;  /* 0x00000002048e7825 */ /* 0x000fe200078e029a */
[----:B------:R1:W-:Y:S01]  /*4040*/  STL.64 [R1+0x7c8], R140 ;  /* 0x0007c88c01007387 */ /* 0x0003e20000100a00 */
[----:B------:R-:W-:-:S02]  /*4050*/  LOP3.LUT R6, R0, 0x50, RZ, 0x3c, !PT ;  /* 0x0000005000067812 */ /* 0x000fc400078e3cff */
[C---:B------:R-:W-:Y:S01]  /*4060*/  IMAD.SHL.U32 R6, R3.reuse, 0x4, RZ ;  /* 0x0000000403067824 */ /* 0x040fe200078e00ff */
[----:B------:R-:W-:Y:S01]  /*4070*/  STL.64 [R1+0x7c0], R142 ;  /* 0x0007c08e01007387 */ /* 0x000fe20000100a00 */
[----:B0-----:R-:W-:Y:S01]  /*4080*/  IMAD.WIDE R138, R4, 0x2, R156 ;  /* 0x00000002048a7825 */ /* 0x001fe200078e029c */
[C---:B------:R-:W-:Y:S02]  /*4090*/  SHF.L.U32 R17, R3.reuse, 0x3, RZ ;  /* 0x0000000303117819 */ /* 0x040fe400000006ff */
[C---:B------:R-:W-:Y:S01]  /*40a0*/  SHF.L.U32 R26, R3.reuse, 0x4, RZ ;  /* 0x00000004031a7819 */ /* 0x040fe200000006ff */
[C---:B------:R-:W-:Y:S01]  /*40b0*/  IMAD R20, R3.reuse, 0xa, RZ ;  /* 0x0000000a03147824 */ /* 0x040fe200078e02ff */
[----:B------:R0:W-:Y:S01]  /*40c0*/  STL.64 [R1+0x7b8], R138 ;  /* 0x0007b88a01007387 */ /* 0x0001e20000100a00 */
[----:B------:R-:W-:Y:S01]  /*40d0*/  IMAD R21, R3, 0xb, RZ ;  /* 0x0000000b03157824 */ /* 0x000fe200078e02ff */
[----:B------:R-:W-:Y:S01]  /*40e0*/  LOP3.LUT R18, R13, 0x20, RZ, 0x3c, !PT ;  /* 0x000000200d127812 */ /* 0x000fe200078e3cff */
[----:B-1----:R-:W-:Y:S01]  /*40f0*/  IMAD.WIDE R140, R5, 0x2, R154 ;  /* 0x00000002058c7825 */ /* 0x002fe200078e029a */
[----:B------:R-:W-:-:S02]  /*4100*/  MOV R12, RZ ;  /* 0x000000ff000c7202 */ /* 0x000fc40000000f00 */
[----:B------:R-:W-:Y:S01]  /*4110*/  LOP3.LUT R18, R8, 0x40, RZ, 0x3c, !PT ;  /* 0x0000004008127812 */ /* 0x000fe200078e3cff */
[----:B------:R-:W-:Y:S01]  /*4120*/  IMAD.WIDE R4, R5, 0x2, R156 ;  /* 0x0000000205047825 */ /* 0x000fe200078e029c */
[----:B------:R1:W-:Y:S03]  /*4130*/  STL.64 [R1+0x7b0], R140 ;  /* 0x0007b08c01007387 */ /* 0x0003e60000100a00 */
[----:B------:R-:W-:Y:S01]  /*4140*/  IMAD R22, R3, 0xc, RZ ;  /* 0x0000000c03167824 */ /* 0x000fe200078e02ff */
[----:B------:R2:W-:Y:S01]  /*4150*/  STL.64 [R1+0x7a8], R4 ;  /* 0x0007a80401007387 */ /* 0x0005e20000100a00 */
[----:B0-----:R-:W-:-:S04]  /*4160*/  IMAD.WIDE R138, R6, 0x2, R154 ;  /* 0x00000002068a7825 */ /* 0x001fc800078e029a */
[C---:B------:R-:W-:Y:S01]  /*4170*/  IMAD R23, R3.reuse, 0xd, RZ ;  /* 0x0000000d03177824 */ /* 0x040fe200078e02ff */
[----:B------:R0:W-:Y:S01]  /*4180*/  STL.64 [R1+0x7a0], R138 ;  /* 0x0007a08a01007387 */ /* 0x0001e20000100a00 */
[----:B------:R-:W-:Y:S02]  /*4190*/  IMAD R24, R3, 0xe, RZ ;  /* 0x0000000e03187824 */ /* 0x000fe400078e02ff */
[----:B-1----:R-:W-:-:S04]  /*41a0*/  IMAD.WIDE R140, R6, 0x2, R156 ;  /* 0x00000002068c7825 */ /* 0x002fc800078e029c */
[C---:B--2---:R-:W-:Y:S01]  /*41b0*/  IMAD.WIDE R4, R14.reuse, 0x2, R154 ;  /* 0x000000020e047825 */ /* 0x044fe200078e029a */
        /* <DEDUP_REMOVED lines=8> */
[--C-:B--2---:R-:W-:Y:S01]  /*4240*/  IMAD.WIDE R4, R15, 0x2, R156.reuse ;  /* 0x000000020f047825 */ /* 0x104fe200078e029c */
[----:B------:R-:W-:Y:S03]  /*4250*/  STL.64 [R1+0x780], R140 ;  /* 0x0007808c01007387 */ /* 0x000fe60000100a00 */
[C---:B------:R-:W-:Y:S01]  /*4260*/  IMAD.WIDE R14, R16.reuse, 0x2, R156 ;  /* 0x00000002100e7825 */ /* 0x040fe200078e029c */
[----:B------:R1:W-:Y:S03]  /*4270*/  STL.64 [R1+0x778], R4 ;  /* 0x0007780401007387 */ /* 0x0003e60000100a00 */
[----:B0-----:R-:W-:-:S04]  /*4280*/  IMAD.WIDE R138, R16, 0x2, R154 ;  /* 0x00000002108a7825 */ /* 0x001fc800078e029a */
[C---:B------:R-:W-:Y:S01]  /*4290*/  IMAD R29, R3.reuse, 0x13, RZ ;  /* 0x00000013031d7824 */ /* 0x040fe200078e02ff */
[----:B------:R-:W-:Y:S01]  /*42a0*/  STL.64 [R1+0x770], R138 ;  /* 0x0007708a01007387 */ /* 0x000fe20000100a00 */
[C---:B------:R-:W-:Y:S02]  /*42b0*/  IMAD R30, R3.reuse, 0x14, RZ ;  /* 0x00000014031e7824 */ /* 0x040fe400078e02ff */
[----:B------:R-:W-:Y:S01]  /*42c0*/  IMAD R31, R3, 0x15, RZ ;  /* 0x00000015031f7824 */ /* 0x000fe200078e02ff */
[----:B------:R0:W-:Y:S01]  /*42d0*/  STL.64 [R1+0x768], R14 ;  /* 0x0007680e01007387 */ /* 0x0001e20000100a00 */
[----:B-1----:R-:W-:-:S04]  /*42e0*/  IMAD.WIDE R4, R17, 0x2, R154 ;  /* 0x0000000211047825 */ /* 0x002fc800078e029a */
[----:B------:R-:W-:Y:S01]  /*42f0*/  IMAD.WIDE R16, R17, 0x2, R156 ;  /* 0x0000000211107825 */ /* 0x000fe200078e029c */
[----:B------:R1:W-:Y:S03]  /*4300*/  STL.64 [R1+0x760], R4 ;  /* 0x0007600401007387 */ /* 0x0003e60000100a00 */
[C---:B------:R-:W-:Y:S01]  /*4310*/  IMAD R32, R3.reuse, 0x16, RZ ;  /* 0x0000001603207824 */ /* 0x040fe200078e02ff */
[----:B------:R2:W-:Y:S01]  /*4320*/  STL.64 [R1+0x758], R16 ;  /* 0x0007581001007387 */ /* 0x0005e20000100a00 */
[----:B------:R-:W-:Y:S02]  /*4330*/  IMAD R33, R3, 0x17, RZ ;  /* 0x0000001703217824 */ /* 0x000fe400078e02ff */
[----:B0-----:R-:W-:-:S04]  /*4340*/  IMAD.WIDE R14, R19, 0x2, R154 ;  /* 0x00000002130e7825 */ /* 0x001fc800078e029a */
[----:B------:R-:W-:Y:S01]  /*4350*/  IMAD R34, R3, 0x18, RZ ;  /* 0x0000001803227824 */ /* 0x000fe200078e02ff */
[----:B------:R0:W-:Y:S01]  /*4360*/  STL.64 [R1+0x750], R14 ;  /* 0x0007500e01007387 */ /* 0x0001e20000100a00 */
[----:B-1----:R-:W-:-:S04]  /*4370*/  IMAD.WIDE R4, R19, 0x2, R156 ;  /* 0x0000000213047825 */ /* 0x002fc800078e029c */
[C---:B--2---:R-:W-:Y:S01]  /*4380*/  IMAD.WIDE R16, R20.reuse, 0x2, R154 ;  /* 0x0000000214107825 */ /* 0x044fe200078e029a */
        /* <DEDUP_REMOVED lines=8> */
[----:B--2---:R-:W-:Y:S01]  /*4410*/  IMAD.WIDE R16, R21, 0x2, R156 ;  /* 0x0000000215107825 */ /* 0x004fe200078e029c */
        /* <DEDUP_REMOVED lines=12> */
[----:B------:R-:W-:Y:S02]  /*44e0*/  IMAD.SHL.U32 R42, R3, 0x20, RZ ;  /* 0x00000020032a7824 */ /* 0x000fe400078e00ff */
        /* <DEDUP_REMOVED lines=93> */
[----:B-1----:R-:W-:Y:S01]  /*4ac0*/  IMAD.WIDE R4, R39, 0x2, R154 ;  /* 0x0000000227047825 */ /* 0x002fe200078e029a */
[----:B------:R-:W-:-:S03]  /*4ad0*/  LOP3.LUT R3, R10, 0x40, RZ, 0x3c, !PT ;  /* 0x000000400a037812 */ /* 0x000fc600078e3cff */
[----:B--2---:R-:W-:Y:S01]  /*4ae0*/  IMAD.WIDE R16, R39, 0x2, R156 ;  /* 0x0000000227107825 */ /* 0x004fe200078e029c */
[----:B------:R1:W-:Y:S04]  /*4af0*/  STL.64 [R1+0x610], R4 ;  /* 0x0006100401007387 */ /* 0x0003e80000100a00 */
[----:B------:R2:W-:Y:S01]  /*4b00*/  STL.64 [R1+0x608], R16 ;  /* 0x0006081001007387 */ /* 0x0005e20000100a00 */
[----:B0-----:R-:W-:-:S05]  /*4b10*/  IMAD.WIDE R14, R40, 0x2, R154 ;  /* 0x00000002280e7825 */ /* 0x001fca00078e029a */
[----:B------:R0:W-:Y:S01]  /*4b20*/  STL.64 [R1+0x600], R14 ;  /* 0x0006000e01007387 */ /* 0x0001e20000100a00 */
[----:B-1----:R-:W-:-:S04]  /*4b30*/  IMAD.WIDE R4, R40, 0x2, R156 ;  /* 0x0000000228047825 */ /* 0x002fc800078e029c */
[C---:B--2---:R-:W-:Y:S01]  /*4b40*/  IMAD.WIDE R16, R41.reuse, 0x2, R154 ;  /* 0x0000000229107825 */ /* 0x044fe200078e029a */
[----:B------:R1:W-:Y:S04]  /*4b50*/  STL.64 [R1+0x5f8], R4 ;  /* 0x0005f80401007387 */ /* 0x0003e80000100a00 */
[----:B------:R2:W-:Y:S01]  /*4b60*/  STL.64 [R1+0x5f0], R16 ;  /* 0x0005f01001007387 */ /* 0x0005e20000100a00 */
[----:B0-----:R-:W-:-:S05]  /*4b70*/  IMAD.WIDE R14, R41, 0x2, R156 ;  /* 0x00000002290e7825 */ /* 0x001fca00078e029c */
[----:B------:R0:W-:Y:S01]  /*4b80*/  STL.64 [R1+0x5e8], R14 ;  /* 0x0005e80e01007387 */ /* 0x0001e20000100a00 */
[----:B-1----:R-:W-:-:S04]  /*4b90*/  IMAD.WIDE R4, R42, 0x2, R154 ;  /* 0x000000022a047825 */ /* 0x002fc800078e029a */
        /* <DEDUP_REMOVED lines=125> */
[----:B-1----:R-:W-:-:S05]  /*5370*/  IMAD.WIDE R4, R137, 0x2, R156 ;  /* 0x0000000289047825 */ /* 0x002fca00078e029c */
[----:B------:R2:W-:Y:S02]  /*5380*/  STL.64 [R1+0x3e8], R4 ;  /* 0x0003e80401007387 */ /* 0x0005e40000100a00 */
.L_x_1:
[----:B--2---:R-:W2:Y:S04]  /*5390*/  LDL.64 R4, [R1+0x7c8] ;  /* 0x0007c80001047983 */ /* 0x004ea80000100a00 */
[----:B------:R-:W3:Y:S04]  /*53a0*/  LDL.64 R40, [R1+0x7b0] ;  /* 0x0007b00001287983 */ /* 0x000ee80000100a00 */
[----:B------:R-:W4:Y:S04]  /*53b0*/  LDL.64 R26, [R1+0x7a8] ;  /* 0x0007a800011a7983 */ /* 0x000f280000100a00 */
[----:B------:R-:W5:Y:S04]  /*53c0*/  LDL.64 R24, [R1+0x798] ;  /* 0x0007980001187983 */ /* 0x000f680000100a00 */
[----:B------:R-:W5:Y:S04]  /*53d0*/  LDL.64 R34, [R1+0x790] ;  /* 0x0007900001227983 */ /* 0x000f680000100a00 */
[----:B------:R-:W5:Y:S04]  /*53e0*/  LDL.64 R32, [R1+0x788] ;  /* 0x0007880001207983 */ /* 0x000f680000100a00 */
[----:B------:R-:W5:Y:S04]  /*53f0*/  LDL.64 R42, [R1+0x7b8] ;  /* 0x0007b800012a7983 */ /* 0x000f680000100a00 */
[----:B------:R-:W5:Y:S04]  /*5400*/  LDL.64 R22, [R1+0x760] ;  /* 0x0007600001167983 */ /* 0x000f680000100a00 */
[----:B------:R-:W5:Y:S04]  /*5410*/  LDL.64 R36, [R1+0x758] ;  /* 0x0007580001247983 */ /* 0x000f680000100a00 */
[----:B------:R-:W5:Y:S01]  /*5420*/  LDL.64 R44, [R1+0x738] ;  /* 0x00073800012c7983 */ /* 0x000f620000100a00 */
[----:B------:R-:W-:-:S03]  /*5430*/  IMAD.WIDE R14, R7, 0x2, R156 ;  /* 0x00000002070e7825 */ /* 0x000fc600078e029c */
[----:B------:R-:W5:Y:S04]  /*5440*/  LDL.64 R18, [R1+0x7c0] ;  /* 0x0007c00001127983 */ /* 0x000f680000100a00 */
[----:B------:R-:W5:Y:S04]  /*5450*/  LDL.64 R28, [R1+0x778] ;  /* 0x00077800011c7983 */ /* 0x000f680000100a00 */
[----:B------:R-:W5:Y:S04]  /*5460*/  LDL.64 R38, [R1+0x7a0] ;  /* 0x0007a00001267983 */ /* 0x000f680000100a00 */
[----:B------:R4:W5:Y:S04]  /*5470*/  LDG.E.U16 R167, [R14.64] ;  /* 0x000000060ea77981 */ /* 0x000968000c1e1500 */
[----:B------:R-:W5:Y:S04]  /*5480*/  LDL.64 R120, [R1+0x748] ;  /* 0x0007480001787983 */ /* 0x000f680000100a00 */
[----:B------:R-:W5:Y:S01]  /*5490*/  LDL.64 R116, [R1+0x720] ;  /* 0x0007200001747983 */ /* 0x000f620000100a00 */
[----:B------:R-:W-:-:S03]  /*54a0*/  IMAD.WIDE R16, R7, 0x2, R154 ;  /* 0x0000000207107825 */ /* 0x000fc600078e029a */
[----:B------:R-:W5:Y:S04]  /*54b0*/  LDL.64 R118, [R1+0x728] ;  /* 0x0007280001767983 */ /* 0x000f680000100a00 */
[----:B------:R0:W5:Y:S04]  /*54c0*/  LDG.E.U16 R3, [R16.64] ;  /* 0x0000000610037981 */ /* 0x000168000c1e1500 */
[----:B------:R-:W5:Y:S04]  /*54d0*/  LDL.64 R46, [R1+0x710] ;  /* 0x00071000012e7983 */ /* 0x000f680000100a00 */
        /* <DEDUP_REMOVED lines=28> */
[----:B------:R-:W5:Y:S01]  /*56a0*/  LDL.64 R244, [R1+0x430] ;  /* 0x0004300001f47983 */ /* 0x000f620000100a00 */
[----:B--2---:R-:W-:-:S04]  /*56b0*/  IMAD.WIDE R4, R7, 0x2, R4 ;  /* 0x0000000207047825 */ /* 0x004fc800078e0204 */
[C---:B---3--:R-:W-:Y:S01]  /*56c0*/  IMAD.WIDE R124, R7.reuse, 0x2, R40 ;  /* 0x00000002077c7825 */ /* 0x048fe200078e0228 */
[----:B------:R5:W2:Y:S03]  /*56d0*/  LDG.E.U16 R143, [R4.64] ;  /* 0x00000006048f7981 */ /* 0x000aa6000c1e1500 */
[C---:B----4-:R-:W-:Y:S02]  /*56e0*/  IMAD.WIDE R14, R7.reuse, 0x2, R26 ;  /* 0x00000002070e7825 */ /* 0x050fe400078e021a */
[----:B------:R-:W3:Y:S04]  /*56f0*/  LDL.64 R26, [R1+0x750] ;  /* 0x00075000011a7983 */ /* 0x000ee80000100a00 */
[----:B------:R1:W4:Y:S01]  /*5700*/  LDG.E.U16 R123, [R14.64] ;  /* 0x000000060e7b7981 */ /* 0x000322000c1e1500 */
[----:B-----5:R-:W-:-:S03]  /*5710*/  IMAD.WIDE R4, R7, 0x2, R24 ;  /* 0x0000000207047825 */ /* 0x020fc600078e0218 */
[----:B------:R-:W5:Y:S01]  /*5720*/  LDL.64 R24, [R1+0x740] ;  /* 0x0007400001187983 */ /* 0x000f620000100a00 */
[----:B------:R-:W-:-:S03]  /*5730*/  IMAD.WIDE R40, R7, 0x2, R34 ;  /* 0x0000000207287825 */ /* 0x000fc600078e0222 */
[----:B------:R-:W2:Y:S01]  /*5740*/  LDL.64 R34, [R1+0x730] ;  /* 0x0007300001227983 */ /* 0x000ea20000100a00 */
[----:B-1----:R-:W-:-:S03]  /*5750*/  IMAD.WIDE R14, R7, 0x2, R32 ;  /* 0x00000002070e7825 */ /* 0x002fc600078e0220 */
[----:B------:R-:W4:Y:S01]  /*5760*/  LDL.64 R32, [R1+0x718] ;  /* 0x0007180001207983 */ /* 0x000f220000100a00 */
[----:B0-----:R-:W-:-:S03]  /*5770*/  IMAD.WIDE R16, R7, 0x2, R42 ;  /* 0x0000000207107825 */ /* 0x001fc600078e022a */
[----:B------:R-:W4:Y:S01]  /*5780*/  LDL.64 R42, [R1+0x708] ;  /* 0x00070800012a7983 */ /* 0x000f220000100a00 */
[----:B------:R-:W-:-:S03]  /*5790*/  IMAD.WIDE R22, R7, 0x2, R22 ;  /* 0x0000000207167825 */ /* 0x000fc600078e0216 */
[----:B------:R0:W4:Y:S04]  /*57a0*/  LDG.E.U16 R133, [R16.64] ;  /* 0x0000000610857981 */ /* 0x000128000c1e1500 */
[----:B------:R1:W4:Y:S01]  /*57b0*/  LDG.E.U16 R166, [R22.64] ;  /* 0x0000000616a67981 */ /* 0x000322000c1e1500 */
[----:B------:R-:W-:-:S03]  /*57c0*/  IMAD.WIDE R134, R7, 0x2, R18 ;  /* 0x0000000207867825 */ /* 0x000fc600078e0212 */
[----:B------:R-:W4:Y:S01]  /*57d0*/  LDL.64 R18, [R1+0x768] ;  /* 0x0007680001127983 */ /* 0x000f220000100a00 */
[----:B0-----:R-:W-:-:S03]  /*57e0*/  IMAD.WIDE R16, R7, 0x2, R36 ;  /* 0x0000000207107825 */ /* 0x001fc600078e0224 */
[----:B------:R-:W4:Y:S01]  /*57f0*/  LDL.64 R36, [R1+0x700] ;  /* 0x0007000001247983 */ /* 0x000f220000100a00 */
[----:B-1----:R-:W-:-:S03]  /*5800*/  IMAD.WIDE R22, R7, 0x2, R44 ;  /* 0x0000000207167825 */ /* 0x002fc600078e022c */
[----:B------:R-:W4:Y:S04]  /*5810*/  LDL.64 R44, [R1+0x6e8] ;  /* 0x0006e800012c7983 */ /* 0x000f280000100a00 */
[----:B------:R0:W4:Y:S01]  /*5820*/  LDG.E.U16 R113, [R4.64] ;  /* 0x0000000604717981 */ /* 0x000122000c1e1500 */
[----:B------:R-:W-:-:S03]  /*5830*/  IMAD.WIDE R114, R7, 0x2, R38 ;  /* 0x0000000207727825 */ /* 0x000fc600078e0226 */
[----:B------:R3:W4:Y:S04]  /*5840*/  LDG.E.U16 R39, [R14.64] ;  /* 0x000000060e277981 */ /* 0x000728000c1e1500 */
[----:B------:R2:W4:Y:S01]  /*5850*/  LDG.E.U16 R151, [R16.64] ;  /* 0x0000000610977981 */ /* 0x000522000c1e1500 */
[----:B0-----:R-:W-:-:S03]  /*5860*/  IMAD.WIDE R4, R7, 0x2, R28 ;  /* 0x0000000207047825 */ /* 0x001fc600078e021c */
[----:B------:R0:W4:Y:S04]  /*5870*/  LDG.E.U16 R131, [R22.64] ;  /* 0x0000000616837981 */ /* 0x000128000c1e1500 */
[----:B------:R1:W4:Y:S04]  /*5880*/  LDG.E.U16 R29, [R4.64] ;  /* 0x00000006041d7981 */ /* 0x000328000c1e1500 */
[----:B------:R0:W4:Y:S04]  /*5890*/  LDG.E.U16 R124, [R124.64] ;  /* 0x000000067c7c7981 */ /* 0x000128000c1e1500 */
[----:B------:R0:W4:Y:S01]  /*58a0*/  LDG.E.U16 R134, [R134.64] ;  /* 0x0000000686867981 */ /* 0x000122000c1e1500 */
[----:B-1----:R-:W-:-:S03]  /*58b0*/  IMAD.WIDE R4, R7, 0x2, R120 ;  /* 0x0000000207047825 */ /* 0x002fc600078e0278 */
[----:B------:R1:W4:Y:S04]  /*58c0*/  LDG.E.U16 R114, [R114.64] ;  /* 0x0000000672727981 */ /* 0x000328000c1e1500 */
[----:B------:R0:W4:Y:S04]  /*58d0*/  LDG.E.U16 R141, [R4.64] ;  /* 0x00000006048d7981 */ /* 0x000128000c1e1500 */
[----:B------:R1:W4:Y:S01]  /*58e0*/  LDG.E.U16 R40, [R40.64] ;  /* 0x0000000628287981 */ /* 0x000322000c1e1500 */
[----:B0-----:R-:W-:-:S03]  /*58f0*/  IMAD.WIDE R4, R7, 0x2, R116 ;  /* 0x0000000207047825 */ /* 0x001fc600078e0274 */
[----:B------:R-:W4:Y:S01]  /*5900*/  LDL.64 R116, [R1+0x698] ;  /* 0x0006980001747983 */ /* 0x000f220000100a00 */
[----:B---3--:R-:W-:-:S03]  /*5910*/  IMAD.WIDE R14, R7, 0x2, R26 ;  /* 0x00000002070e7825 */ /* 0x008fc600078e021a */
[----:B------:R0:W3:Y:S04]  /*5920*/  LDG.E.U16 R112, [R4.64] ;  /* 0x0000000604707981 */ /* 0x0000e8000c1e1500 */
[----:B------:R-:W0:Y:S01]  /*5930*/  LDL.64 R26, [R1+0x6f8] ;  /* 0x0006f800011a7983 */ /* 0x000e220000100a00 */
[----:B-----5:R-:W-:-:S03]  /*5940*/  IMAD.WIDE R24, R7, 0x2, R24 ;  /* 0x0000000207187825 */ /* 0x020fc600078e0218 */
[----:B------:R5:W3:Y:S01]  /*5950*/  LDG.E.U16 R142, [R14.64] ;  /* 0x000000060e8e7981 */ /* 0x000ae2000c1e1500 */
[----:B--2---:R-:W-:-:S03]  /*5960*/  IMAD.WIDE R16, R7, 0x2, R34 ;  /* 0x0000000207107825 */ /* 0x004fc600078e0222 */
[----:B------:R4:W2:Y:S04]  /*5970*/  LDG.E.U16 R132, [R24.64] ;  /* 0x0000000618847981 */ /* 0x0008a8000c1e1500 */
[----:B------:R-:W2:Y:S04]  /*5980*/  LDL.64 R34, [R1+0x6d8] ;  /* 0x0006d80001227983 */ /* 0x000ea80000100a00 */
[----:B------:R1:W3:Y:S01]  /*5990*/  LDG.E.U16 R122, [R16.64] ;  /* 0x00000006107a7981 */ /* 0x0002e2000c1e1500 */
[----:B----4-:R-:W-:-:S03]  /*59a0*/  IMAD.WIDE R24, R7, 0x2, R32 ;  /* 0x0000000207187825 */ /* 0x010fc600078e0220 */
[----:B------:R-:W4:Y:S01]  /*59b0*/  LDL.64 R32, [R1+0x6c8] ;  /* 0x0006c80001207983 */ /* 0x000f220000100a00 */
[----:B-----5:R-:W-:-:S03]  /*59c0*/  IMAD.WIDE R14, R7, 0x2, R118 ;  /* 0x00000002070e7825 */ /* 0x020fc600078e0276 */
[----:B------:R-:W2:Y:S01]  /*59d0*/  LDL.64 R118, [R1+0x6a8] ;  /* 0x0006a80001767983 */ /* 0x000ea20000100a00 */
[----:B-1----:R-:W-:-:S03]  /*59e0*/  IMAD.WIDE R16, R7, 0x2, R42 ;  /* 0x0000000207107825 */ /* 0x002fc600078e022a */
[----:B------:R-:W3:Y:S04]  /*59f0*/  LDL.64 R42, [R1+0x690] ;  /* 0x00069000012a7983 */ /* 0x000ee80000100a00 */
[----:B------:R1:W3:Y:S02]  /*5a00*/  LDG.E.U16 R121, [R14.64] ;  /* 0x000000060e797981 */ /* 0x0002e4000c1e1500 */
[C---:B-1----:R-:W-:Y:S02]  /*5a10*/  IMAD.WIDE R14, R7.reuse, 0x2, R36 ;  /* 0x00000002070e7825 */ /* 0x042fe400078e0224 */
[----:B------:R1:W3:Y:S02]  /*5a20*/  LDG.E.U16 R37, [R16.64] ;  /* 0x0000000610257981 */ /* 0x0002e4000c1e1500 */
[----:B------:R-:W-:-:S02]  /*5a30*/  IMAD.WIDE R18, R7, 0x2, R18 ;  /* 0x0000000207127825 */ /* 0x000fc400078e0212 */
[----:B------:R2:W2:Y:S02]  /*5a40*/  LDG.E.U16 R28, [R14.64] ;  /* 0x000000060e1c7981 */ /* 0x0004a4000c1e1500 */
[C---:B------:R-:W-:Y:S02]  /*5a50*/  IMAD.WIDE R22, R7.reuse, 0x2, R46 ;  /* 0x0000000207167825 */ /* 0x040fe400078e022e */
[----:B------:R1:W2:Y:S02]  /*5a60*/  LDG.E.U16 R47, [R24.64] ;  /* 0x00000006182f7981 */ /* 0x0002a4000c1e1500 */
[C---:B-1----:R-:W-:Y:S02]  /*5a70*/  IMAD.WIDE R16, R7.reuse, 0x2, R44 ;  /* 0x0000000207107825 */ /* 0x042fe400078e022c */
[----:B------:R-:W2:Y:S04]  /*5a80*/  LDL.64 R44, [R1+0x688] ;  /* 0x00068800012c7983 */ /* 0x000ea80000100a00 */
[----:B------:R1:W2:Y:S01]  /*5a90*/  LDG.E.U16 R19, [R18.64] ;  /* 0x0000000612137981 */ /* 0x0002a2000c1e1500 */
[----:B------:R-:W-:-:S03]  /*5aa0*/  IMAD.WIDE R24, R7, 0x2, R152 ;  /* 0x0000000207187825 */ /* 0x000fc600078e0298 */
[----:B------:R1:W2:Y:S04]  /*5ab0*/  LDG.E.U16 R38, [R22.64] ;  /* 0x0000000616267981 */ /* 0x0002a8000c1e1500 */
[----:B------:R-:W2:Y:S04]  /*5ac0*/  LDL.64 R152, [R1+0x660] ;  /* 0x0006600001987983 */ /* 0x000ea80000100a00 */
[----:B-1----:R1:W2:Y:S01]  /*5ad0*/  LDG.E.U16 R18, [R24.64] ;  /* 0x0000000618127981 */ /* 0x0022a2000c1e1500 */
[----:B------:R-:W-:-:S03]  /*5ae0*/  IMAD.WIDE R22, R7, 0x2, R148 ;  /* 0x0000000207167825 */ /* 0x000fc600078e0294 */
[----:B------:R0:W2:Y:S04]  /*5af0*/  LDG.E.U16 R17, [R16.64] ;  /* 0x0000000610117981 */ /* 0x0000a8000c1e1500 */
[----:B------:R1:W2:Y:S02]  /*5b00*/  LDG.E.U16 R150, [R22.64] ;  /* 0x0000000616967981 */ /* 0x0002a4000c1e1500 */
[----:B-1----:R-:W-:-:S05]  /*5b10*/  IMAD.WIDE R24, R7, 0x2, R138 ;  /* 0x0000000207187825 */ /* 0x002fca00078e028a */
[----:B------:R1:W2:Y:S01]  /*5b20*/  LDG.E.U16 R130, [R24.64] ;  /* 0x0000000618827981 */ /* 0x0002a2000c1e1500 */
[----:B------:R-:W-:-:S03]  /*5b30*/  IMAD.WIDE R22, R7, 0x2, R136 ;  /* 0x0000000207167825 */ /* 0x000fc600078e0288 */
[----:B------:R-:W2:Y:S01]  /*5b40*/  LDL.64 R136, [R1+0x638] ;  /* 0x0006380001887983 */ /* 0x000ea20000100a00 */
[----:B-1----:R-:W-:-:S03]  /*5b50*/  IMAD.WIDE R24, R7, 0x2, R116 ;  /* 0x0000000207187825 */ /* 0x002fc600078e0274 */
[----:B------:R-:W2:Y:S01]  /*5b60*/  LDL.64 R116, [R1+0x650] ;  /* 0x0006500001747983 */ /* 0x000ea20000100a00 */
[----:B0-----:R-:W-:-:S05]  /*5b70*/  IMAD.WIDE R4, R7, 0x2, R26 ;  /* 0x0000000207047825 */ /* 0x001fca00078e021a */
[----:B------:R0:W5:Y:S01]  /*5b80*/  LDG.E.U16 R27, [R4.64] ;  /* 0x00000006041b7981 */ /* 0x000162000c1e1500 */
[----:B--2---:R-:W-:-:S03]  /*5b90*/  IMAD.WIDE R14, R7, 0x2, R34 ;  /* 0x00000002070e7825 */ /* 0x004fc600078e0222 */
[----:B------:R-:W2:Y:S01]  /*5ba0*/  LDL.64 R34, [R1+0x680] ;  /* 0x0006800001227983 */ /* 0x000ea20000100a00 */
[----:B0-----:R-:W-:-:S03]  /*5bb0*/  IMAD.WIDE R4, R7, 0x2, R146 ;  /* 0x0000000207047825 */ /* 0x001fc600078e0292 */
[----:B------:R-:W5:Y:S01]  /*5bc0*/  LDL.64 R146, [R1+0x658] ;  /* 0x0006580001927983 */ /* 0x000f620000100a00 */
[----:B----4-:R-:W-:-:S03]  /*5bd0*/  IMAD.WIDE R32, R7, 0x2, R32 ;  /* 0x0000000207207825 */ /* 0x010fc600078e0220 */
[----:B------:R0:W4:Y:S04]  /*5be0*/  LDG.E.U16 R149, [R14.64] ;  /* 0x000000060e957981 */ /* 0x000128000c1e1500 */
[----:B------:R1:W4:Y:S04]  /*5bf0*/  LDG.E.U16 R139, [R32.64] ;  /* 0x00000006208b7981 */ /* 0x000328000c1e1500 */
[----:B------:R3:W4:Y:S01]  /*5c00*/  LDG.E.U16 R140, [R4.64] ;  /* 0x00000006048c7981 */ /* 0x000722000c1e1500 */
[----:B0-----:R-:W-:-:S03]  /*5c10*/  IMAD.WIDE R14, R7, 0x2, R128 ;  /* 0x00000002070e7825 */ /* 0x001fc600078e0280 */
[----:B------:R3:W4:Y:S01]  /*5c20*/  LDG.E.U16 R129, [R22.64] ;  /* 0x0000000616817981 */ /* 0x000722000c1e1500 */
[----:B-1----:R-:W-:-:S03]  /*5c30*/  IMAD.WIDE R32, R7, 0x2, R126 ;  /* 0x0000000207207825 */ /* 0x002fc600078e027e */
[----:B------:R-:W4:Y:S04]  /*5c40*/  LDL.64 R126, [R1+0x630] ;  /* 0x00063000017e7983 */ /* 0x000f280000100a00 */
[----:B------:R0:W4:Y:S01]  /*5c50*/  LDG.E.U16 R46, [R32.64] ;  /* 0x00000006202e7981 */ /* 0x000122000c1e1500 */
[----:B---3--:R-:W-:-:S03]  /*5c60*/  IMAD.WIDE R22, R7, 0x2, R42 ;  /* 0x0000000207167825 */ /* 0x008fc600078e022a */
[----:B------:R-:W2:Y:S04]  /*5c70*/  LDL.64 R42, [R1+0x648] ;  /* 0x00064800012a7983 */ /* 0x000ea80000100a00 */
[----:B------:R1:W2:Y:S01]  /*5c80*/  LDG.E.U16 R120, [R14.64] ;  /* 0x000000060e787981 */ /* 0x0002a2000c1e1500 */
[----:B0-----:R-:W-:-:S03]  /*5c90*/  IMAD.WIDE R32, R7, 0x2, R160 ;  /* 0x0000000207207825 */ /* 0x001fc600078e02a0 */
[----:B------:R-:W2:Y:S01]  /*5ca0*/  LDL.64 R160, [R1+0x600] ;  /* 0x0006000001a07983 */ /* 0x000ea20000100a00 */
[----:B------:R-:W-:-:S03]  /*5cb0*/  IMAD.WIDE R4, R7, 0x2, R118 ;  /* 0x0000000207047825 */ /* 0x000fc600078e0276 */
[----:B------:R0:W2:Y:S01]  /*5cc0*/  LDG.E.U16 R36, [R22.64] ;  /* 0x0000000616247981 */ /* 0x0000a2000c1e1500 */
[----:B-1----:R-:W-:-:S03]  /*5cd0*/  IMAD.WIDE R14, R7, 0x2, R44 ;  /* 0x00000002070e7825 */ /* 0x002fc600078e022c */
[----:B------:R1:W2:Y:S04]  /*5ce0*/  LDG.E.U16 R45, [R24.64] ;  /* 0x00000006182d7981 */ /* 0x0002a8000c1e1500 */
[----:B------:R2:W2:Y:S04]  /*5cf0*/  LDG.E.U16 R119, [R4.64] ;  /* 0x0000000604777981 */ /* 0x0004a8000c1e1500 */
[----:B------:R0:W2:Y:S01]  /*5d00*/  LDG.E.U16 R16, [R32.64] ;  /* 0x0000000620107981 */ /* 0x0000a2000c1e1500 */
[----:B-1----:R-:W-:-:S03]  /*5d10*/  IMAD.WIDE R24, R7, 0x2, R164 ;  /* 0x0000000207187825 */ /* 0x002fc600078e02a4 */
[----:B------:R-:W2:Y:S01]  /*5d20*/  LDL.64 R164, [R1+0x5e0] ;  /* 0x0005e00001a47983 */ /* 0x000ea20000100a00 */
[----:B0-----:R-:W-:-:S03]  /*5d30*/  IMAD.WIDE R22, R7, 0x2, R152 ;  /* 0x0000000207167825 */ /* 0x001fc600078e0298 */
[----:B------:R-:W2:Y:S04]  /*5d40*/  LDL.64 R152, [R1+0x5e8] ;  /* 0x0005e80001987983 */ /* 0x000ea80000100a00 */
[----:B------:R0:W2:Y:S01]  /*5d50*/  LDG.E.U16 R148, [R22.64] ;  /* 0x0000000616947981 */ /* 0x0000a2000c1e1500 */
[----:B------:R-:W-:-:S03]  /*5d60*/  IMAD.WIDE R32, R7, 0x2, R162 ;  /* 0x0000000207207825 */ /* 0x000fc600078e02a2 */
[----:B------:R1:W2:Y:S04]  /*5d70*/  LDG.E.U16 R25, [R24.64] ;  /* 0x0000000618197981 */ /* 0x0002a8000c1e1500 */
[----:B------:R1:W2:Y:S01]  /*5d80*/  LDG.E.U16 R128, [R32.64] ;  /* 0x0000000620807981 */ /* 0x0002a2000c1e1500 */
[----:B0-----:R-:W-:-:S03]  /*5d90*/  IMAD.WIDE R22, R7, 0x2, R136 ;  /* 0x0000000207167825 */ /* 0x001fc600078e0288 */
[----:B------:R-:W2:Y:S01]  /*5da0*/  LDL.64 R162, [R1+0x5d8] ;  /* 0x0005d80001a27983 */ /* 0x000ea20000100a00 */
[----:B------:R-:W-:-:S05]  /*5db0*/  IMAD.WIDE R116, R7, 0x2, R116 ;  /* 0x0000000207747825 */ /* 0x000fca00078e0274 */
[----:B------:R0:W2:Y:S01]  /*5dc0*/  LDG.E.U16 R138, [R116.64] ;  /* 0x00000006748a7981 */ /* 0x0000a2000c1e1500 */
[----:B-1----:R-:W-:-:S03]  /*5dd0*/  IMAD.WIDE R32, R7, 0x2, R174 ;  /* 0x0000000207207825 */ /* 0x002fc600078e02ae */
[----:B------:R-:W2:Y:S01]  /*5de0*/  LDL.64 R174, [R1+0x5c0] ;  /* 0x0005c00001ae7983 */ /* 0x000ea20000100a00 */
[----:B0-----:R-:W-:-:S03]  /*5df0*/  IMAD.WIDE R116, R7, 0x2, R176 ;  /* 0x0000000207747825 */ /* 0x001fc600078e02b0 */
[----:B------:R-:W2:Y:S01]  /*5e00*/  LDL.64 R176, [R1+0x5c8] ;  /* 0x0005c80001b07983 */ /* 0x000ea20000100a00 */
[----:B------:R-:W-:-:S03]  /*5e10*/  IMAD.WIDE R144, R7, 0x2, R20 ;  /* 0x0000000207907825 */ /* 0x000fc600078e0214 */
[----:B------:R-:W2:Y:S04]  /*5e20*/  LDL.64 R20, [R1+0x770] ;  /* 0x0007700001147983 */ /* 0x000ea80000100a00 */
[----:B------:R0:W2:Y:S01]  /*5e30*/  LDG.E.U16 R144, [R144.64] ;  /* 0x0000000690907981 */ /* 0x0000a2000c1e1500 */
[----:B------:R-:W-:-:S03]  /*5e40*/  IMAD.WIDE R30, R7, 0x2, R30 ;  /* 0x00000002071e7825 */ /* 0x000fc600078e021e */
[----:B------:R1:W2:Y:S04]  /*5e50*/  LDG.E.U16 R117, [R116.64] ;  /* 0x0000000674757981 */ /* 0x0002a8000c1e1500 */
[----:B------:R0:W2:Y:S02]  /*5e60*/  LDG.E.U16 R30, [R30.64] ;  /* 0x000000061e1e7981 */ /* 0x0000a4000c1e1500 */
[C---:B--2---:R-:W-:Y:S02]  /*5e70*/  IMAD.WIDE R4, R7.reuse, 0x2, R34 ;  /* 0x0000000207047825 */ /* 0x044fe400078e0222 */
[----:B------:R2:W3:Y:S04]  /*5e80*/  LDG.E.U16 R35, [R14.64] ;  /* 0x000000060e237981 */ /* 0x0004e8000c1e1500 */
[----:B------:R5:W3:Y:S01]  /*5e90*/  LDG.E.U16 R26, [R4.64] ;  /* 0x00000006041a7981 */ /* 0x000ae2000c1e1500 */
[----:B--2---:R-:W-:-:S03]  /*5ea0*/  IMAD.WIDE R14, R7, 0x2, R158 ;  /* 0x00000002070e7825 */ /* 0x004fc600078e029e */
[----:B------:R-:W2:Y:S01]  /*5eb0*/  LDL.64 R158, [R1+0x5f0] ;  /* 0x0005f000019e7983 */ /* 0x000ea20000100a00 */
[----:B-----5:R-:W-:-:S03]  /*5ec0*/  IMAD.WIDE R4, R7, 0x2, R146 ;  /* 0x0000000207047825 */ /* 0x020fc600078e0292 */
[----:B------:R5:W3:Y:S04]  /*5ed0*/  LDG.E.U16 R15, [R14.64] ;  /* 0x000000060e0f7981 */ /* 0x000ae8000c1e1500 */
[----:B------:R4:W3:Y:S02]  /*5ee0*/  LDG.E.U16 R147, [R4.64] ;  /* 0x0000000604937981 */ /* 0x0008e4000c1e1500 */
[C---:B----4-:R-:W-:Y:S02]  /*5ef0*/  IMAD.WIDE R4, R7.reuse, 0x2, R126 ;  /* 0x0000000207047825 */ /* 0x050fe400078e027e */
[----:B------:R4:W3:Y:S02]  /*5f00*/  LDG.E.U16 R127, [R22.64] ;  /* 0x00000006167f7981 */ /* 0x0008e4000c1e1500 */
[----:B------:R-:W-:-:S02]  /*5f10*/  IMAD.WIDE R42, R7, 0x2, R42 ;  /* 0x00000002072a7825 */ /* 0x000fc400078e022a */
[----:B------:R0:W3:Y:S02]  /*5f20*/  LDG.E.U16 R118, [R4.64] ;  /* 0x0000000604767981 */ /* 0x0000e4000c1e1500 */
[C---:B------:R-:W-:Y:S02]  /*5f30*/  IMAD.WIDE R160, R7.reuse, 0x2, R160 ;  /* 0x0000000207a07825 */ /* 0x040fe400078e02a0 */
[----:B------:R0:W3:Y:S02]  /*5f40*/  LDG.E.U16 R137, [R42.64] ;  /* 0x000000062a897981 */ /* 0x0000e4000c1e1500 */
[C---:B----4-:R-:W-:Y:S02]  /*5f50*/  IMAD.WIDE R22, R7.reuse, 0x2, R172 ;  /* 0x0000000207167825 */ /* 0x050fe400078e02ac */
[----:B------:R-:W4:Y:S04]  /*5f60*/  LDL.64 R172, [R1+0x5b8] ;  /* 0x0005b80001ac7983 */ /* 0x000f280000100a00 */
[----:B------:R1:W3:Y:S01]  /*5f70*/  LDG.E.U16 R34, [R22.64] ;  /* 0x0000000616227981 */ /* 0x0002e2000c1e1500 */
[----:B0-----:R-:W-:-:S03]  /*5f80*/  IMAD.WIDE R42, R7, 0x2, R180 ;  /* 0x00000002072a7825 */ /* 0x001fc600078e02b4 */
[----:B------:R0:W3:Y:S01]  /*5f90*/  LDG.E.U16 R24, [R160.64] ;  /* 0x00000006a0187981 */ /* 0x0000e2000c1e1500 */
[----:B------:R-:W-:-:S03]  /*5fa0*/  IMAD.WIDE R4, R7, 0x2, R170 ;  /* 0x0000000207047825 */ /* 0x000fc600078e02aa */
[----:B------:R5:W3:Y:S01]  /*5fb0*/  LDG.E.U16 R44, [R42.64] ;  /* 0x000000062a2c7981 */ /* 0x000ae2000c1e1500 */
[----:B-1----:R-:W-:-:S03]  /*5fc0*/  IMAD.WIDE R22, R7, 0x2, R168 ;  /* 0x0000000207167825 */ /* 0x002fc600078e02a8 */
[----:B------:R-:W3:Y:S01]  /*5fd0*/  LDL.64 R168, [R1+0x5a8] ;  /* 0x0005a80001a87983 */ /* 0x000ee20000100a00 */
[----:B0-----:R-:W-:-:S03]  /*5fe0*/  IMAD.WIDE R160, R7, 0x2, R178 ;  /* 0x0000000207a07825 */ /* 0x001fc600078e02b2 */
[----:B------:R-:W3:Y:S04]  /*5ff0*/  LDL.64 R178, [R1+0x570] ;  /* 0x0005700001b27983 */ /* 0x000ee80000100a00 */
[----:B-----5:R0:W3:Y:S04]  /*6000*/  LDG.E.U16 R43, [R32.64] ;  /* 0x00000006202b7981 */ /* 0x0200e8000c1e1500 */
[----:B------:R-:W3:Y:S04]  /*6010*/  LDL.64 R170, [R1+0x5b0] ;  /* 0x0005b00001aa7983 */ /* 0x000ee80000100a00 */
[----:B------:R-:W3:Y:S04]  /*6020*/  LDL.64 R180, [R1+0x578] ;  /* 0x0005780001b47983 */ /* 0x000ee80000100a00 */
[----:B0-----:R0:W3:Y:S01]  /*6030*/  LDG.E.U16 R33, [R4.64] ;  /* 0x0000000604217981 */ /* 0x0010e2000c1e1500 */
[----:B------:R-:W-:-:S03]  /*6040*/  IMAD.WIDE R152, R7, 0x2, R152 ;  /* 0x0000000207987825 */ /* 0x000fc600078e0298 */
[----:B------:R3:W3:Y:S04]  /*6050*/  LDG.E.U16 R136, [R160.64] ;  /* 0x00000006a0887981 */ /* 0x0006e8000c1e1500 */
[----:B------:R1:W3:Y:S01]  /*6060*/  LDG.E.U16 R6, [R152.64] ;  /* 0x0000000698067981 */ /* 0x0002e2000c1e1500 */
[----:B0-----:R-:W-:-:S03]  /*6070*/  IMAD.WIDE R4, R7, 0x2, R164 ;  /* 0x0000000207047825 */ /* 0x001fc600078e02a4 */
[----:B------:R-:W3:Y:S04]  /*6080*/  LDL.64 R164, [R1+0x5a0] ;  /* 0x0005a00001a47983 */ /* 0x000ee80000100a00 */
[----:B------:R4:W3:Y:S01]  /*6090*/  LDG.E.U16 R146, [R4.64] ;  /* 0x0000000604927981 */ /* 0x0008e2000c1e1500 */
[----:B-1----:R-:W-:-:S03]  /*60a0*/  IMAD.WIDE R152, R7, 0x2, R174 ;  /* 0x0000000207987825 */ /* 0x002fc600078e02ae */
[----:B------:R-:W3:Y:S01]  /*60b0*/  LDL.64 R174, [R1+0x560] ;  /* 0x0005600001ae7983 */ /* 0x000ee20000100a00 */
[----:B------:R-:W-:-:S03]  /*60c0*/  IMAD.WIDE R162, R7, 0x2, R162 ;  /* 0x0000000207a27825 */ /* 0x000fc600078e02a2 */
[----:B------:R0:W3:Y:S04]  /*60d0*/  LDG.E.U16 R126, [R152.64] ;  /* 0x00000006987e7981 */ /* 0x0000e8000c1e1500 */
[----:B------:R3:W3:Y:S04]  /*60e0*/  LDG.E.U16 R145, [R162.64] ;  /* 0x00000006a2917981 */ /* 0x0006e8000c1e1500 */
[----:B------:R1:W3:Y:S01]  /*60f0*/  LDG.E.U16 R23, [R22.64] ;  /* 0x0000000616177981 */ /* 0x0002e2000c1e1500 */
[----:B--2---:R-:W-:-:S05]  /*6100*/  IMAD.WIDE R158, R7, 0x2, R158 ;  /* 0x00000002079e7825 */ /* 0x004fca00078e029e */
[----:B------:R2:W5:Y:S02]  /*6110*/  LDG.E.U16 R14, [R158.64] ;  /* 0x000000069e0e7981 */ /* 0x000564000c1e1500 */
[C---:B--2---:R-:W-:Y:S02]  /*6120*/  IMAD.WIDE R158, R7.reuse, 0x2, R176 ;  /* 0x00000002079e7825 */ /* 0x044fe400078e02b0 */
[----:B------:R-:W2:Y:S04]  /*6130*/  LDL.64 R176, [R1+0x568] ;  /* 0x0005680001b07983 */ /* 0x000ea80000100a00 */
[----:B------:R0:W5:Y:S01]  /*6140*/  LDG.E.U16 R135, [R158.64] ;  /* 0x000000069e877981 */ /* 0x000162000c1e1500 */
[----:B----4-:R-:W-:-:S03]  /*6150*/  IMAD.WIDE R4, R7, 0x2, R172 ;  /* 0x0000000207047825 */ /* 0x010fc600078e02ac */
[----:B------:R-:W4:Y:S04]  /*6160*/  LDL.64 R172, [R1+0x558] ;  /* 0x0005580001ac7983 */ /* 0x000f280000100a00 */
[----:B------:R0:W4:Y:S02]  /*6170*/  LDG.E.U16 R125, [R4.64] ;  /* 0x00000006047d7981 */ /* 0x000124000c1e1500 */
[C---:B0-----:R-:W-:Y:S02]  /*6180*/  IMAD.WIDE R4, R7.reuse, 0x2, R186 ;  /* 0x0000000207047825 */ /* 0x041fe400078e02ba */
[----:B------:R-:W4:Y:S02]  /*6190*/  LDL.64 R186, [R1+0x4f8] ;  /* 0x0004f80001ba7983 */ /* 0x000f240000100a00 */
[----:B---3--:R-:W-:-:S02]  /*61a0*/  IMAD.WIDE R160, R7, 0x2, R168 ;  /* 0x0000000207a07825 */ /* 0x008fc400078e02a8 */
[----:B------:R-:W3:Y:S04]  /*61b0*/  LDL.64 R168, [R1+0x548] ;  /* 0x0005480001a87983 */ /* 0x000ee80000100a00 */
[----:B------:R0:W4:Y:S01]  /*61c0*/  LDG.E.U16 R32, [R4.64] ;  /* 0x0000000604207981 */ /* 0x000122000c1e1500 */
[----:B------:R-:W-:-:S03]  /*61d0*/  IMAD.WIDE R162, R7, 0x2, R170 ;  /* 0x0000000207a27825 */ /* 0x000fc600078e02aa */
[----:B------:R-:W4:Y:S04]  /*61e0*/  LDL.64 R170, [R1+0x550] ;  /* 0x0005500001aa7983 */ /* 0x000f280000100a00 */
[----:B------:R1:W5:Y:S01]  /*61f0*/  LDG.E.U16 R115, [R160.64] ;  /* 0x00000006a0737981 */ /* 0x000362000c1e1500 */
[----:B0-----:R-:W-:-:S03]  /*6200*/  IMAD.WIDE R4, R7, 0x2, R178 ;  /* 0x0000000207047825 */ /* 0x001fc600078e02b2 */
[----:B------:R-:W5:Y:S01]  /*6210*/  LDL.64 R178, [R1+0x538] ;  /* 0x0005380001b27983 */ /* 0x000f620000100a00 */
[----:B------:R-:W-:-:S03]  /*6220*/  IMAD.WIDE R152, R7, 0x2, R196 ;  /* 0x0000000207987825 */ /* 0x000fc600078e02c4 */
[----:B------:R0:W5:Y:S01]  /*6230*/  LDG.E.U16 R5, [R4.64] ;  /* 0x0000000604057981 */ /* 0x000162000c1e1500 */
[----:B------:R-:W-:-:S03]  /*6240*/  IMAD.WIDE R158, R7, 0x2, R164 ;  /* 0x00000002079e7825 */ /* 0x000fc600078e02a4 */
[----:B------:R2:W5:Y:S04]  /*6250*/  LDG.E.U16 R41, [R152.64] ;  /* 0x0000000698297981 */ /* 0x000568000c1e1500 */
[----:B------:R0:W5:Y:S01]  /*6260*/  LDG.E.U16 R42, [R158.64] ;  /* 0x000000069e2a7981 */ /* 0x000162000c1e1500 */
[----:B-1----:R-:W-:-:S03]  /*6270*/  IMAD.WIDE R160, R7, 0x2, R182 ;  /* 0x0000000207a07825 */ /* 0x002fc600078e02b6 */
[----:B------:R-:W5:Y:S04]  /*6280*/  LDL.64 R182, [R1+0x530] ;  /* 0x0005300001b67983 */ /* 0x000f680000100a00 */
[----:B------:R-:W5:Y:S01]  /*6290*/  LDL.64 R164, [R1+0x540] ;  /* 0x0005400001a47983 */ /* 0x000f620000100a00 */
[----:B0-----:R-:W-:-:S03]  /*62a0*/  IMAD.WIDE R158, R7, 0x2, R180 ;  /* 0x00000002079e7825 */ /* 0x001fc600078e02b4 */
[----:B------:R-:W5:Y:S04]  /*62b0*/  LDL.64 R180, [R1+0x528] ;  /* 0x0005280001b47983 */ /* 0x000f680000100a00 */
[----:B------:R0:W5:Y:S04]  /*62c0*/  LDG.E.U16 R116, [R162.64] ;  /* 0x00000006a2747981 */ /* 0x000168000c1e1500 */
[----:B------:R-:W5:Y:S04]  /*62d0*/  LDL.64 R196, [R1+0x510] ;  /* 0x0005100001c47983 */ /* 0x000f680000100a00 */
[----:B------:R4:W5:Y:S01]  /*62e0*/  LDG.E.U16 R22, [R160.64] ;  /* 0x00000006a0167981 */ /* 0x000962000c1e1500 */
[----:B0-----:R-:W-:-:S03]  /*62f0*/  IMAD.WIDE R162, R7, 0x2, R184 ;  /* 0x0000000207a27825 */ /* 0x001fc600078e02b8 */
[----:B------:R-:W5:Y:S04]  /*6300*/  LDL.64 R184, [R1+0x508] ;  /* 0x0005080001b87983 */ /* 0x000f680000100a00 */
[----:B------:R3:W5:Y:S01]  /*6310*/  LDG.E.U16 R31, [R162.64] ;  /* 0x00000006a21f7981 */ /* 0x000762000c1e1500 */
[----:B------:R-:W-:-:S06]  /*6320*/  IMAD.WIDE R20, R7, 0x2, R20 ;  /* 0x0000000207147825 */ /* 0x000fcc00078e0214 */
[----:B------:R0:W5:Y:S04]  /*6330*/  LDG.E.U16 R20, [R20.64] ;  /* 0x0000000614147981 */ /* 0x000168000c1e1500 */
[----:B0-----:R0:W5:Y:S01]  /*6340*/  LDG.E.U16 R21, [R158.64] ;  /* 0x000000069e157981 */ /* 0x001162000c1e1500 */
[----:B--2---:R-:W-:-:S03]  /*6350*/  IMAD.WIDE R152, R7, 0x2, R176 ;  /* 0x0000000207987825 */ /* 0x004fc600078e02b0 */
[----:B------:R-:W2:Y:S04]  /*6360*/  LDL.64 R176, [R1+0x520] ;  /* 0x0005200001b07983 */ /* 0x000ea80000100a00 */
[----:B------:R1:W2:Y:S02]  /*6370*/  LDG.E.U16 R4, [R152.64] ;  /* 0x0000000698047981 */ /* 0x0002a4000c1e1500 */
[C---:B-1----:R-:W-:Y:S02]  /*6380*/  IMAD.WIDE R152, R7.reuse, 0x2, R174 ;  /* 0x0000000207987825 */ /* 0x042fe400078e02ae */
[----:B------:R-:W2:Y:S02]  /*6390*/  LDL.64 R174, [R1+0x518] ;  /* 0x0005180001ae7983 */ /* 0x000ea40000100a00 */
[----:B---3--:R-:W-:-:S02]  /*63a0*/  IMAD.WIDE R162, R7, 0x2, R168 ;  /* 0x0000000207a27825 */ /* 0x008fc400078e02a8 */
[----:B------:R5:W3:Y:S02]  /*63b0*/  LDG.E.U16 R168, [R152.64] ;  /* 0x0000000698a87981 */ /* 0x000ae4000c1e1500 */
[C---:B----4-:R-:W-:Y:S02]  /*63c0*/  IMAD.WIDE R160, R7.reuse, 0x2, R170 ;  /* 0x0000000207a07825 */ /* 0x050fe400078e02aa */
[----:B------:R2:W4:Y:S04]  /*63d0*/  LDG.E.U16 R171, [R162.64] ;  /* 0x00000006a2ab7981 */ /* 0x000528000c1e1500 */
[----:B------:R1:W3:Y:S01]  /*63e0*/  LDG.E.U16 R170, [R160.64] ;  /* 0x00000006a0aa7981 */ /* 0x0002e2000c1e1500 */
[----:B-----5:R-:W-:-:S03]  /*63f0*/  IMAD.WIDE R152, R7, 0x2, R178 ;  /* 0x0000000207987825 */ /* 0x020fc600078e02b2 */
[----:B------:R-:W5:Y:S01]  /*6400*/  LDL.64 R178, [R1+0x500] ;  /* 0x0005000001b27983 */ /* 0x000f620000100a00 */
[----:B0-----:R-:W-:-:S03]  /*6410*/  IMAD.WIDE R158, R7, 0x2, R172 ;  /* 0x00000002079e7825 */ /* 0x001fc600078e02ac */
[----:B------:R0:W3:Y:S04]  /*6420*/  LDG.E.U16 R173, [R152.64] ;  /* 0x0000000698ad7981 */ /* 0x0000e8000c1e1500 */
[----:B------:R0:W3:Y:S01]  /*6430*/  LDG.E.U16 R169, [R158.64] ;  /* 0x000000069ea97981 */ /* 0x0000e2000c1e1500 */
[----:B-1----:R-:W-:-:S03]  /*6440*/  IMAD.WIDE R160, R7, 0x2, R180 ;  /* 0x0000000207a07825 */ /* 0x002fc600078e02b4 */
[----:B------:R-:W3:Y:S01]  /*6450*/  LDL.64 R180, [R1+0x4f0] ;  /* 0x0004f00001b47983 */ /* 0x000ee20000100a00 */
[----:B0-----:R-:W-:-:S03]  /*6460*/  IMAD.WIDE R158, R7, 0x2, R182 ;  /* 0x00000002079e7825 */ /* 0x001fc600078e02b6 */
[----:B------:R-:W4:Y:S01]  /*6470*/  LDL.64 R182, [R1+0x4e8] ;  /* 0x0004e80001b67983 */ /* 0x000f220000100a00 */
[----:B------:R-:W-:-:S05]  /*6480*/  IMAD.WIDE R164, R7, 0x2, R164 ;  /* 0x0000000207a47825 */ /* 0x000fca00078e02a4 */
[----:B------:R0:W4:Y:S01]  /*6490*/  LDG.E.U16 R172, [R164.64] ;  /* 0x00000006a4ac7981 */ /* 0x000122000c1e1500 */
[----:B------:R-:W-:-:S03]  /*64a0*/  IMAD.WIDE R152, R7, 0x2, R196 ;  /* 0x0000000207987825 */ /* 0x000fc600078e02c4 */
[----:B------:R-:W4:Y:S01]  /*64b0*/  LDL.64 R196, [R1+0x498] ;  /* 0x0004980001c47983 */ /* 0x000f220000100a00 */
[----:B--2---:R-:W-:-:S03]  /*64c0*/  IMAD.WIDE R162, R7, 0x2, R176 ;  /* 0x0000000207a27825 */ /* 0x004fc600078e02b0 */
[----:B------:R-:W2:Y:S04]  /*64d0*/  LDL.64 R176, [R1+0x4e0] ;  /* 0x0004e00001b07983 */ /* 0x000ea80000100a00 */
[----:B------:R1:W2:Y:S01]  /*64e0*/  LDG.E.U16 R162, [R162.64] ;  /* 0x00000006a2a27981 */ /* 0x0002a2000c1e1500 */
[----:B0-----:R-:W-:-:S03]  /*64f0*/  IMAD.WIDE R164, R7, 0x2, R174 ;  /* 0x0000000207a47825 */ /* 0x001fc600078e02ae */
[----:B-1----:R0:W2:Y:S04]  /*6500*/  LDG.E.U16 R163, [R152.64] ;  /* 0x0000000698a37981 */ /* 0x0020a8000c1e1500 */
        /* <DEDUP_REMOVED lines=8> */
[----:B-----5:R-:W-:-:S03]  /*6590*/  IMAD.WIDE R160, R7, 0x2, R178 ;  /* 0x0000000207a07825 */ /* 0x020fc600078e02b2 */
[----:B------:R-:W5:Y:S04]  /*65a0*/  LDL.64 R178, [R1+0x4d0] ;  /* 0x0004d00001b27983 */ /* 0x000f680000100a00 */
[----:B------:R0:W5:Y:S04]  /*65b0*/  LDG.E.U16 R160, [R160.64] ;  /* 0x00000006a0a07981 */ /* 0x000168000c1e1500 */
[----:B0-----:R4:W5:Y:S01]  /*65c0*/  LDG.E.U16 R161, [R152.64] ;  /* 0x0000000698a17981 */ /* 0x001962000c1e1500 */
[----:B---3--:R-:W-:-:S03]  /*65d0*/  IMAD.WIDE R158, R7, 0x2, R180 ;  /* 0x00000002079e7825 */ /* 0x008fc600078e02b4 */
[----:B------:R-:W3:Y:S01]  /*65e0*/  LDL.64 R180, [R1+0x4c0] ;  /* 0x0004c00001b47983 */ /* 0x000ee20000100a00 */
[----:B----4-:R-:W-:-:S03]  /*65f0*/  IMAD.WIDE R152, R7, 0x2, R182 ;  /* 0x0000000207987825 */ /* 0x010fc600078e02b6 */
[----:B------:R-:W4:Y:S04]  /*6600*/  LDL.64 R182, [R1+0x4b0] ;  /* 0x0004b00001b67983 */ /* 0x000f280000100a00 */
[----:B------:R0:W4:Y:S04]  /*6610*/  LDG.E.U16 R158, [R158.64] ;  /* 0x000000069e9e7981 */ /* 0x000128000c1e1500 */
[----:B0-----:R2:W4:Y:S02]  /*6620*/  LDG.E.U16 R159, [R152.64] ;  /* 0x00000006989f7981 */ /* 0x001524000c1e1500 */
[----:B--2---:R-:W-:-:S05]  /*6630*/  IMAD.WIDE R152, R7, 0x2, R176 ;  /* 0x0000000207987825 */ /* 0x004fca00078e02b0 */
[----:B------:R0:W2:Y:S02]  /*6640*/  LDG.E.U16 R176, [R152.64] ;  /* 0x0000000698b07981 */ /* 0x0000a4000c1e1500 */
[C---:B0-----:R-:W-:Y:S02]  /*6650*/  IMAD.WIDE R152, R7.reuse, 0x2, R184 ;  /* 0x0000000207987825 */ /* 0x041fe400078e02b8 */
[----:B------:R-:W2:Y:S04]  /*6660*/  LDL.64 R184, [R1+0x4a0] ;  /* 0x0004a00001b87983 */ /* 0x000ea80000100a00 */
[----:B------:R5:W2:Y:S02]  /*6670*/  LDG.E.U16 R177, [R152.64] ;  /* 0x0000000698b17981 */ /* 0x000aa4000c1e1500 */
[----:B-----5:R-:W-:-:S05]  /*6680*/  IMAD.WIDE R152, R7, 0x2, R178 ;  /* 0x0000000207987825 */ /* 0x020fca00078e02b2 */
[----:B------:R0:W5:Y:S02]  /*6690*/  LDG.E.U16 R178, [R152.64] ;  /* 0x0000000698b27981 */ /* 0x000164000c1e1500 */
[C---:B0-----:R-:W-:Y:S02]  /*66a0*/  IMAD.WIDE R152, R7.reuse, 0x2, R186 ;  /* 0x0000000207987825 */ /* 0x041fe400078e02ba */
[----:B------:R-:W5:Y:S04]  /*66b0*/  LDL.64 R186, [R1+0x490] ;  /* 0x0004900001ba7983 */ /* 0x000f680000100a00 */
[----:B------:R3:W5:Y:S02]  /*66c0*/  LDG.E.U16 R179, [R152.64] ;  /* 0x0000000698b37981 */ /* 0x000764000c1e1500 */
[----:B---3--:R-:W-:-:S05]  /*66d0*/  IMAD.WIDE R152, R7, 0x2, R180 ;  /* 0x0000000207987825 */ /* 0x008fca00078e02b4 */
[----:B------:R0:W3:Y:S02]  /*66e0*/  LDG.E.U16 R180, [R152.64] ;  /* 0x0000000698b47981 */ /* 0x0000e4000c1e1500 */
[C---:B0-----:R-:W-:Y:S02]  /*66f0*/  IMAD.WIDE R152, R7.reuse, 0x2, R236 ;  /* 0x0000000207987825 */ /* 0x041fe400078e02ec */
[----:B------:R-:W3:Y:S04]  /*6700*/  LDL.64 R236, [R1+0x488] ;  /* 0x0004880001ec7983 */ /* 0x000ee80000100a00 */
[----:B------:R4:W3:Y:S02]  /*6710*/  LDG.E.U16 R181, [R152.64] ;  /* 0x0000000698b57981 */ /* 0x0008e4000c1e1500 */
[----:B----4-:R-:W-:-:S05]  /*6720*/  IMAD.WIDE R152, R7, 0x2, R182 ;  /* 0x0000000207987825 */ /* 0x010fca00078e02b6 */
[----:B------:R0:W4:Y:S02]  /*6730*/  LDG.E.U16 R182, [R152.64] ;  /* 0x0000000698b67981 */ /* 0x000124000c1e1500 */
[C---:B0-----:R-:W-:Y:S02]  /*6740*/  IMAD.WIDE R152, R7.reuse, 0x2, R232 ;  /* 0x0000000207987825 */ /* 0x041fe400078e02e8 */
[----:B------:R-:W4:Y:S04]  /*6750*/  LDL.64 R232, [R1+0x450] ;  /* 0x0004500001e87983 */ /* 0x000f280000100a00 */
[----:B------:R2:W4:Y:S02]  /*6760*/  LDG.E.U16 R183, [R152.64] ;  /* 0x0000000698b77981 */ /* 0x000524000c1e1500 */
        /* <DEDUP_REMOVED lines=8> */
[----:B------:R-:W2:Y:S04]  /*67f0*/  LDL.64 R198, [R1+0x480] ;  /* 0x0004800001c67983 */ /* 0x000ea80000100a00 */
[----:B------:R0:W2:Y:S02]  /*6800*/  LDG.E.U16 R187, [R152.64] ;  /* 0x0000000698bb7981 */ /* 0x0000a4000c1e1500 */
[----:B0-----:R-:W-:-:S02]  /*6810*/  IMAD.WIDE R152, R7, 0x2, R240 ;  /* 0x0000000207987825 */ /* 0x001fc400078e02f0 */
[----:B------:R-:W2:Y:S04]  /*6820*/  LDL.64 R240, [R1+0x428] ;  /* 0x0004280001f07983 */ /* 0x000ea80000100a00 */
[----:B------:R3:W2:Y:S02]  /*6830*/  LDG.E.U16 R188, [R152.64] ;  /* 0x0000000698bc7981 */ /* 0x0006a4000c1e1500 */
[C---:B---3--:R-:W-:Y:S02]  /*6840*/  IMAD.WIDE R152, R7.reuse, 0x2, R236 ;  /* 0x0000000207987825 */ /* 0x048fe400078e02ec */
[----:B------:R-:W3:Y:S04]  /*6850*/  LDL.64 R236, [R1+0x478] ;  /* 0x0004780001ec7983 */ /* 0x000ee80000100a00 */
[----:B------:R4:W2:Y:S02]  /*6860*/  LDG.E.U16 R190, [R152.64] ;  /* 0x0000000698be7981 */ /* 0x0008a4000c1e1500 */
[----:B----4-:R-:W-:-:S02]  /*6870*/  IMAD.WIDE R152, R7, 0x2, R232 ;  /* 0x0000000207987825 */ /* 0x010fc400078e02e8 */
[----:B------:R-:W4:Y:S04]  /*6880*/  LDL.64 R232, [R1+0x420] ;  /* 0x0004200001e87983 */ /* 0x000f280000100a00 */
[----:B------:R0:W2:Y:S04]  /*6890*/  LDG.E.U16 R192, [R152.64] ;  /* 0x0000000698c07981 */ /* 0x0000a8000c1e1500 */
[----:B0-----:R-:W2:Y:S02]  /*68a0*/  LDL.64 R152, [R1+0x448] ;  /* 0x0004480001987983 */ /* 0x001ea40000100a00 */
[----:B--2---:R-:W-:-:S05]  /*68b0*/  IMAD.WIDE R152, R7, 0x2, R152 ;  /* 0x0000000207987825 */ /* 0x004fca00078e0298 */
[----:B------:R0:W2:Y:S02]  /*68c0*/  LDG.E.U16 R194, [R152.64] ;  /* 0x0000000698c27981 */ /* 0x0000a4000c1e1500 */
[----:B0-----:R-:W-:-:S05]  /*68d0*/  IMAD.WIDE R152, R7, 0x2, R196 ;  /* 0x0000000207987825 */ /* 0x001fca00078e02c4 */
[----:B------:R0:W2:Y:S04]  /*68e0*/  LDG.E.U16 R196, [R152.64] ;  /* 0x0000000698c47981 */ /* 0x0000a8000c1e1500 */
[----:B0-----:R-:W2:Y:S02]  /*68f0*/  LDL.64 R152, [R1+0x438] ;  /* 0x0004380001987983 */ /* 0x001ea40000100a00 */
[----:B--2---:R-:W-:-:S05]  /*6900*/  IMAD.WIDE R152, R7, 0x2, R152 ;  /* 0x0000000207987825 */ /* 0x004fca00078e0298 */
[----:B------:R0:W2:Y:S02]  /*6910*/  LDG.E.U16 R197, [R152.64] ;  /* 0x0000000698c57981 */ /* 0x0000a4000c1e1500 */
[----:B0-----:R-:W-:-:S05]  /*6920*/  IMAD.WIDE R152, R7, 0x2, R198 ;  /* 0x0000000207987825 */ /* 0x001fca00078e02c6 */
[----:B------:R0:W2:Y:S02]  /*6930*/  LDG.E.U16 R198, [R152.64] ;  /* 0x0000000698c67981 */ /* 0x0000a4000c1e1500 */
        /* <DEDUP_REMOVED lines=24> */
[----:B0-----:R-:W2:Y:S01]  /*6ac0*/  LDL.64 R152, [R1+0x400] ;  /* 0x0004000001987983 */ /* 0x001ea20000100a00 */
[C---:B------:R-:W-:Y:S02]  /*6ad0*/  LOP3.LUT R222, R0.reuse, 0x10, RZ, 0x3c, !PT ;  /* 0x0000001000de7812 */ /* 0x040fe400078e3cff */
[----:B------:R-:W-:Y:S01]  /*6ae0*/  LOP3.LUT R224, R0, 0x20, RZ, 0x3c, !PT ;  /* 0x0000002000e07812 */ /* 0x000fe200078e3cff */
[----:B--2---:R-:W-:-:S05]  /*6af0*/  IMAD.WIDE R152, R7, 0x2, R152 ;  /* 0x0000000207987825 */ /* 0x004fca00078e0298 */
        /* <DEDUP_REMOVED lines=12> */
[----:B------:R-:W2:Y:S04]  /*6bc0*/  LDG.E.U16 R152, [R152.64] ;  /* 0x0000000698987981 */ /* 0x000ea8000c1e1500 */
[----:B------:R-:W-:Y:S06]  /*6bd0*/  BAR.SYNC.DEFER_BLOCKING 0x0 ;  /* 0x0000000000007b1d */ /* 0x000fec0000010000 */
[----:B------:R-:W-:Y:S04]  /*6be0*/  STS.U16 [R0], R3 ;  /* 0x0000000300007388 */ /* 0x000fe80000000400 */
        /* <DEDUP_REMOVED lines=38> */
[----:B------:R-:W-:Y:S01]  /*6e50*/  STS.U16 [R224+0x6a00], R127 ;  /* 0x006a007fe0007388 */ /* 0x000fe20000000400 */
[----:B0-----:R-:W-:-:S03]  /*6e60*/  LOP3.LUT R222, R0, 0x30, RZ, 0x3c, !PT ;  /* 0x0000003000de7812 */ /* 0x001fc600078e3cff */
        /* <DEDUP_REMOVED lines=16> */
[----:B------:R-:W-:-:S03]  /*6f70*/  LOP3.LUT R135, R0, 0x40, RZ, 0x3c, !PT ;  /* 0x0000004000877812 */ /* 0x000fc600078e3cff */
        /* <DEDUP_REMOVED lines=38> */
[----:B-----5:R-:W-:Y:S04]  /*71e0*/  STS.U16 [R3+0xd400], R186 ;  /* 0x00d400ba03007388 */ /* 0x020fe80000000400 */
        /* <DEDUP_REMOVED lines=18> */
[----:B--2---:R-:W-:Y:S04]  /*7310*/  STS.U16 [R115+0xf800], R214 ;  /* 0x00f800d673007388 */ /* 0x004fe80000000400 */
        /* <DEDUP_REMOVED lines=17> */
[----:B------:R-:W-:Y:S06]  /*7430*/  BAR.SYNC.DEFER_BLOCKING 0x0 ;  /* 0x0000000000007b1d */ /* 0x000fec0000010000 */
[----:B------:R-:W1:Y:S04]  /*7440*/  S2R R222, SR_TID.X ;  /* 0x0000000000de7919 */ /* 0x000e680000002100 */
[----:B------:R-:W2:Y:S04]  /*7450*/  LDL.64 R116, [R1+0x3a8] ;  /* 0x0003a80001747983 */ /* 0x000ea80000100a00 */
[----:B------:R-:W5:Y:S04]  /*7460*/  LDL.64 R120, [R1+0x330] ;  /* 0x0003300001787983 */ /* 0x000f680000100a00 */
[----:B------:R-:W2:Y:S04]  /*7470*/  LDL.64 R122, [R1+0x348] ;  /* 0x00034800017a7983 */ /* 0x000ea80000100a00 */
[----:B------:R-:W2:Y:S04]  /*7480*/  LDL.64 R118, [R1+0x308] ;  /* 0x0003080001767983 */ /* 0x000ea80000100a00 */
[----:B------:R-:W-:Y:S04]  /*7490*/  LDSM.16.MT88.4 R28, [R11+0x10000] ;  /* 0x010000000b1c783b */ /* 0x000fe80000004200 */
[----:B------:R-:W1:Y:S04]  /*74a0*/  LDSM.16.M88.4 R36, [R10] ;  /* 0x000000000a24783b */ /* 0x000e680000000200 */
[----:B------:R-:W3:Y:S04]  /*74b0*/  LDSM.16.MT88.4 R40, [R249+0x10000] ;  /* 0x01000000f928783b */ /* 0x000ee80000004200 */
[----:B------:R-:W3:Y:S04]  /*74c0*/  LDSM.16.MT88.4 R20, [R11+0x10400] ;  /* 0x010400000b14783b */ /* 0x000ee80000004200 */
[----:B------:R-:W4:Y:S01]  /*74d0*/  LDSM.16.MT88.4 R24, [R249+0x10400] ;  /* 0x01040000f918783b */ /* 0x000f220000004200 */
[----:B0-----:R-:W-:-:S03]  /*74e0*/  LOP3.LUT R3, R10, 0x40, RZ, 0x3c, !PT ;  /* 0x000000400a037812 */ /* 0x001fc600078e3cff */
[----:B------:R-:W-:Y:S04]  /*74f0*/  LDSM.16.MT88.4 R16, [R11+0x10800] ;  /* 0x010800000b10783b */ /* 0x000fe80000004200 */
[----:B------:R-:W0:Y:S04]  /*7500*/  LDSM.16.M88.4 R32, [R3] ;  /* 0x000000000320783b */ /* 0x000e280000000200 */
[----:B------:R-:W0:Y:S04]  /*7510*/  LDSM.16.MT88.4 R44, [R249+0x10800] ;  /* 0x01080000f92c783b */ /* 0x000e280000004200 */
[----:B------:R-:W2:Y:S04]  /*7520*/  LDL.64 R126, [R1+0x2b8] ;  /* 0x0002b800017e7983 */ /* 0x000ea80000100a00 */
[----:B------:R-:W2:Y:S04]  /*7530*/  LDL.64 R128, [R1+0x2c8] ;  /* 0x0002c80001807983 */ /* 0x000ea80000100a00 */
[----:B------:R-:W2:Y:S01]  /*7540*/  LDL.64 R124, [R1+0x2a8] ;  /* 0x0002a800017c7983 */ /* 0x000ea20000100a00 */
[-C--:B-1----:R-:W-:Y:S03]  /*7550*/  HMMA.16816.F32 R28, R28, R36.reuse, RZ ;  /* 0x000000241c1c723c */ /* 0x082fe600000018ff */
[----:B------:R-:W2:Y:S04]  /*7560*/  LDL.64 R132, [R1+0x298] ;  /* 0x0002980001847983 */ /* 0x000ea80000100a00 */
[----:B------:R-:W2:Y:S01]  /*7570*/  LDL.64 R140, [R1+0x288] ;  /* 0x00028800018c7983 */ /* 0x000ea20000100a00 */
[----:B---3--:R-:W-:Y:S03]  /*7580*/  HMMA.16816.F32 R40, R40, R36, RZ ;  /* 0x000000242828723c */ /* 0x008fe600000018ff */
[----:B------:R-:W3:Y:S04]  /*7590*/  LDL.64 R130, [R1+0x278] ;  /* 0x0002780001827983 */ /* 0x000ee80000100a00 */
[----:B------:R-:W2:Y:S04]  /*75a0*/  LDL.64 R142, [R1+0x258] ;  /* 0x00025800018e7983 */ /* 0x000ea80000100a00 */
[----:B------:R-:W2:Y:S04]  /*75b0*/  LDL.64 R136, [R1+0x248] ;  /* 0x0002480001887983 */ /* 0x000ea80000100a00 */
[----:B------:R-:W2:Y:S01]  /*75c0*/  LDL.64 R144, [R1+0x228] ;  /* 0x0002280001907983 */ /* 0x000ea20000100a00 */
[-C--:B------:R-:W-:Y:S03]  /*75d0*/  HMMA.16816.F32 R20, R20, R38.reuse, R28 ;  /* 0x000000261414723c */ /* 0x080fe6000000181c */
[----:B------:R-:W1:Y:S04]  /*75e0*/  LDSM.16.MT88.4 R28, [R11+0x10c00] ;  /* 0x010c00000b1c783b */ /* 0x000e680000004200 */
[----:B------:R-:W2:Y:S01]  /*75f0*/  LDL.64 R138, [R1+0x268] ;  /* 0x00026800018a7983 */ /* 0x000ea20000100a00 */
[----:B----4-:R-:W-:Y:S03]  /*7600*/  HMMA.16816.F32 R36, R24, R38, R40 ;  /* 0x000000261824723c */ /* 0x010fe60000001828 */
[----:B------:R-:W4:Y:S04]  /*7610*/  LDSM.16.MT88.4 R24, [R249+0x10c00] ;  /* 0x010c0000f918783b */ /* 0x000f280000004200 */
[----:B------:R-:W-:Y:S04]  /*7620*/  LDSM.16.M88.4 R40, [R10+0x80] ;  /* 0x000080000a28783b */ /* 0x000fe80000000200 */
[----:B------:R-:W2:Y:S04]  /*7630*/  LDL.64 R134, [R1+0x238] ;  /* 0x0002380001867983 */ /* 0x000ea80000100a00 */
[----:B------:R-:W2:Y:S01]  /*7640*/  LDL.64 R160, [R1+0x1f8] ;  /* 0x0001f80001a07983 */ /* 0x000ea20000100a00 */
[-C--:B0-----:R-:W-:Y:S03]  /*7650*/  HMMA.16816.F32 R16, R16, R32.reuse, R20 ;  /* 0x000000201010723c */ /* 0x081fe60000001814 */
[----:B------:R-:W0:Y:S04]  /*7660*/  LDSM.16.MT88.4 R20, [R11+0x11000] ;  /* 0x011000000b14783b */ /* 0x000e280000004200 */
[----:B------:R-:W2:Y:S01]  /*7670*/  LDL.64 R148, [R1+0x208] ;  /* 0x0002080001947983 */ /* 0x000ea20000100a00 */
[----:B------:R-:W-:Y:S03]  /*7680*/  HMMA.16816.F32 R44, R44, R32, R36 ;  /* 0x000000202c2c723c */ /* 0x000fe60000001824 */
[----:B------:R-:W0:Y:S04]  /*7690*/  LDSM.16.MT88.4 R36, [R249+0x11000] ;  /* 0x01100000f924783b */ /* 0x000e280000004200 */
[----:B------:R-:W2:Y:S04]  /*76a0*/  LDL.64 R158, [R1+0x1c8] ;  /* 0x0001c800019e7983 */ /* 0x000ea80000100a00 */
[----:B------:R-:W2:Y:S04]  /*76b0*/  LDL.64 R146, [R1+0x1e8] ;  /* 0x0001e80001927983 */ /* 0x000ea80000100a00 */
[----:B------:R-:W2:Y:S01]  /*76c0*/  LDL.64 R150, [R1+0x1b8] ;  /* 0x0001b80001967983 */ /* 0x000ea20000100a00 */
[-C--:B-1----:R-:W-:Y:S03]  /*76d0*/  HMMA.16816.F32 R28, R28, R34.reuse, R16 ;  /* 0x000000221c1c723c */ /* 0x082fe60000001810 */
        /* <DEDUP_REMOVED lines=8> */
[----:B------:R-:W0:Y:S05]  /*7760*/  LDSM.16.MT88.4 R28, [R11+0x11800] ;  /* 0x011800000b1c783b */ /* 0x000e2a0000004200 */
[----:B------:R-:W-:Y:S01]  /*7770*/  HMMA.16816.F32 R36, R36, R40, R32 ;  /* 0x000000282424723c */ /* 0x000fe20000001820 */
[----:B------:R-:W0:Y:S11]  /*7780*/  LDSM.16.MT88.4 R32, [R249+0x11800] ;  /* 0x01180000f920783b */ /* 0x000e360000004200 */
[----:B------:R-:W-:Y:S04]  /*7790*/  @!UPT UIADD3 URZ, URZ, URZ, URZ ;  /* 0x0000003f3f3ff290 */ /* 0x000fe8000fffe03f */
[-C--:B-1----:R-:W-:Y:S01]  /*77a0*/  HMMA.16816.F32 R16, R16, R42.reuse, R20 ;  /* 0x0000002a1010723c */ /* 0x082fe20000001814 */
[----:B------:R-:W1:Y:S07]  /*77b0*/  LDSM.16.MT88.4 R20, [R11+0x11c00] ;  /* 0x011c00000b14783b */ /* 0x000e6e0000004200 */
[----:B----4-:R-:W-:Y:S01]  /*77c0*/  HMMA.16816.F32 R40, R24, R42, R36 ;  /* 0x0000002a1828723c */ /* 0x010fe20000001824 */
[----:B------:R-:W4:Y:S04]  /*77d0*/  LDSM.16.MT88.4 R24, [R249+0x11c00] ;  /* 0x011c0000f918783b */ /* 0x000f280000004200 */
[----:B------:R-:W-:Y:S11]  /*77e0*/  LDSM.16.M88.4 R36, [R10+0x100] ;  /* 0x000100000a24783b */ /* 0x000ff60000000200 */
[-C--:B0-----:R-:W-:Y:S01]  /*77f0*/  HMMA.16816.F32 R28, R28, R44.reuse, R16 ;  /* 0x0000002c1c1c723c */ /* 0x081fe20000001810 */
[----:B------:R-:W0:Y:S07]  /*7800*/  LDSM.16.MT88.4 R16, [R11+0x12000] ;  /* 0x012000000b10783b */ /* 0x000e2e0000004200 */
        /* <DEDUP_REMOVED lines=11> */
[----:B------:R-:W5:Y:S11]  /*78c0*/  LDSM.16.MT88.4 R44, [R249+0x12800] ;  /* 0x01280000f92c783b */ /* 0x000f760000004200 */
[----:B------:R-:W-:Y:S04]  /*78d0*/  @!UPT UIADD3 URZ, URZ, URZ, URZ ;  /* 0x0000003f3f3ff290 */ /* 0x000fe8000fffe03f */
[-C--:B-1----:R-:W-:Y:S01]  /*78e0*/  HMMA.16816.F32 R28, R28, R38.reuse, R16 ;  /* 0x000000261c1c723c */ /* 0x082fe20000001810 */
[----:B------:R-:W1:Y:S07]  /*78f0*/  LDSM.16.MT88.4 R16, [R11+0x12c00] ;  /* 0x012c00000b10783b */ /* 0x000e6e0000004200 */
[----:B----4-:R-:W-:Y:S01]  /*7900*/  HMMA.16816.F32 R36, R32, R38, R40 ;  /* 0x000000262024723c */ /* 0x010fe20000001828 */
[----:B------:R-:W4:Y:S04]  /*7910*/  LDSM.16.MT88.4 R32, [R249+0x12c00] ;  /* 0x012c0000f920783b */ /* 0x000f280000004200 */
[----:B------:R-:W-:Y:S11]  /*7920*/  LDSM.16.MT88.4 R40, [R11+0x13000] ;  /* 0x013000000b28783b */ /* 0x000ff60000004200 */
[-C--:B0-----:R-:W-:Y:S01]  /*7930*/  HMMA.16816.F32 R20, R20, R24.reuse, R28 ;  /* 0x000000181414723c */ /* 0x081fe2000000181c */
[----:B------:R-:W0:Y:S07]  /*7940*/  LDSM.16.M88.4 R28, [R10+0x180] ;  /* 0x000180000a1c783b */ /* 0x000e2e0000000200 */
[----:B-----5:R-:W-:Y:S01]  /*7950*/  HMMA.16816.F32 R44, R44, R24, R36 ;  /* 0x000000182c2c723c */ /* 0x020fe20000001824 */
        /* <DEDUP_REMOVED lines=86> */
[----:B------:R0:W-:Y:S11]  /*7ec0*/  LDSM.16.M88.4 R36, [R3+0x380] ;  /* 0x000380000324783b */ /* 0x0001f60000000200 */
        /* <DEDUP_REMOVED lines=8> */
[----:B------:R-:W4:Y:S01]  /*7f50*/  LDSM.16.MT88.4 R20, [R249+0x17c00] ;  /* 0x017c0000f914783b */ /* 0x000f220000004200 */
[----:B------:R-:W-:-:S02]  /*7f60*/  IADD3 R3, R252, UR4, RZ ;  /* 0x00000004fc037c10 */ /* 0x000fc4000fffe0ff */
[----:B------:R-:W-:Y:S01]  /*7f70*/  LOP3.LUT R114, R222, 0xff, RZ, 0xc0, !PT ;  /* 0x000000ffde727812 */ /* 0x000fe200078ec0ff */
[----:B------:R-:W2:Y:S11]  /*7f80*/  LDL.64 R30, [R1+0x3c8] ;  /* 0x0003c800011e7983 */ /* 0x000eb60000100a00 */
[-C--:B0-----:R-:W-:Y:S08]  /*7f90*/  HMMA.16816.F32 R32, R32, R36.reuse, R40 ;  /* 0x000000242020723c */ /* 0x081ff00000001828 */
[----:B-----5:R-:W-:Y:S01]  /*7fa0*/  HMMA.16816.F32 R16, R24, R36, R16 ;  /* 0x000000241810723c */ /* 0x020fe20000001810 */
[CC--:B------:R-:W-:Y:S01]  /*7fb0*/  ISETP.GE.AND P5, PT, R231.reuse, R3.reuse, PT ;  /* 0x00000003e700720c */ /* 0x0c0fe20003fa6270 */
[----:B------:R-:W5:Y:S01]  /*7fc0*/  LDL.64 R36, [R1+0x3c0] ;  /* 0x0003c00001247983 */ /* 0x000f620000100a00 */
[----:B------:R-:W-:-:S02]  /*7fd0*/  ISETP.GT.AND P6, PT, R231, R3, PT ;  /* 0x00000003e700720c */ /* 0x000fc40003fc4270 */
[CC--:B------:R-:W-:Y:S01]  /*7fe0*/  ISETP.GE.AND P2, PT, R229.reuse, R3.reuse, PT ;  /* 0x00000003e500720c */ /* 0x0c0fe20003f46270 */
[----:B------:R-:W2:Y:S01]  /*7ff0*/  LDL.64 R40, [R1+0x3a0] ;  /* 0x0003a00001287983 */ /* 0x000ea20000100a00 */
[-C--:B------:R-:W-:Y:S02]  /*8000*/  ISETP.GT.AND P3, PT, R229, R3.reuse, PT ;  /* 0x00000003e500720c */ /* 0x080fe40003f64270 */
[-C--:B------:R-:W-:Y:S01]  /*8010*/  ISETP.GE.AND P4, PT, R227, R3.reuse, PT ;  /* 0x00000003e300720c */ /* 0x080fe20003f86270 */
[----:B------:R-:W2:Y:S06]  /*8020*/  LDL.64 R42, [R1+0x3b0] ;  /* 0x0003b000012a7983 */ /* 0x000eac0000100a00 */
[-C--:B-1----:R-:W-:Y:S01]  /*8030*/  HMMA.16816.F32 R32, R44, R38.reuse, R32 ;  /* 0x000000262c20723c */ /* 0x082fe20000001820 */
[----:B------:R-:W-:Y:S01]  /*8040*/  LOP3.LUT R112, R222, 0x1c, RZ, 0xc0, !PT ;  /* 0x0000001cde707812 */ /* 0x000fe200078ec0ff */
[----:B------:R-:W2:Y:S04]  /*8050*/  LDL.64 R46, [R1+0x3d0] ;  /* 0x0003d000012e7983 */ /* 0x000ea80000100a00 */
[----:B------:R-:W2:Y:S02]  /*8060*/  LDL.64 R44, [R1+0x3b8] ;  /* 0x0003b800012c7983 */ /* 0x000ea40000100a00 */
[----:B----4-:R-:W-:Y:S02]  /*8070*/  HMMA.16816.F32 R16, R20, R38, R16 ;  /* 0x000000261410723c */ /* 0x010fe40000001810 */
[----:B------:R-:W4:Y:S11]  /*8080*/  LDL.64 R38, [R1+0x380] ;  /* 0x0003800001267983 */ /* 0x000f360000100a00 */
[----:B------:R-:W-:Y:S03]  /*8090*/  @!UPT UIADD3 URZ, URZ, URZ, URZ ;  /* 0x0000003f3f3ff290 */ /* 0x000fe6000fffe03f */
[----:B------:R-:W-:Y:S02]  /*80a0*/  FMUL R4, R32, c[0x0][0x188] ;  /* 0x0000620020047a20 */ /* 0x000fe40000400000 */
[----:B------:R-:W-:Y:S02]  /*80b0*/  FMUL R6, R33, c[0x0][0x188] ;  /* 0x0000620021067a20 */ /* 0x000fe40000400000 */
[----:B------:R-:W-:Y:S01]  /*80c0*/  FMUL R5, R34, c[0x0][0x188] ;  /* 0x0000620022057a20 */ /* 0x000fe20000400000 */
[----:B------:R-:W-:Y:S01]  /*80d0*/  FSEL R4, R4, -INF , P5 ;  /* 0xff80000004047808 */ /* 0x000fe20002800000 */
[----:B------:R-:W-:Y:S01]  /*80e0*/  FMUL R20, R35, c[0x0][0x188] ;  /* 0x0000620023147a20 */ /* 0x000fe20000400000 */
[----:B------:R-:W-:Y:S01]  /*80f0*/  FSEL R6, R6, -INF , P6 ;  /* 0xff80000006067808 */ /* 0x000fe20003000000 */
[----:B------:R-:W-:Y:S01]  /*8100*/  FMUL R16, R16, c[0x0][0x188] ;  /* 0x0000620010107a20 */ /* 0x000fe20000400000 */
[----:B------:R-:W-:Y:S01]  /*8110*/  FSEL R5, R5, -INF , P2 ;  /* 0xff80000005057808 */ /* 0x000fe20001000000 */
[----:B------:R-:W-:Y:S01]  /*8120*/  FMUL R18, R18, c[0x0][0x188] ;  /* 0x0000620012127a20 */ /* 0x000fe20000400000 */
[-C--:B------:R-:W-:Y:S01]  /*8130*/  ISETP.GT.AND P5, PT, R227, R3.reuse, PT ;  /* 0x00000003e300720c */ /* 0x080fe20003fa4270 */
[----:B------:R-:W-:Y:S01]  /*8140*/  FMUL R15, R19, c[0x0][0x188] ;  /* 0x00006200130f7a20 */ /* 0x000fe20000400000 */
[CC--:B------:R-:W-:Y:S01]  /*8150*/  ISETP.GE.AND P6, PT, R225.reuse, R3.reuse, PT ;  /* 0x00000003e100720c */ /* 0x0c0fe20003fc6270 */
[----:B------:R-:W2:Y:S04]  /*8160*/  LDL.64 R32, [R1+0x390] ;  /* 0x0003900001207983 */ /* 0x000ea80000100a00 */
[----:B------:R-:W-:Y:S01]  /*8170*/  BAR.SYNC.DEFER_BLOCKING 0x0 ;  /* 0x0000000000007b1d */ /* 0x000fe20000010000 */
[----:B------:R-:W-:Y:S01]  /*8180*/  ISETP.GT.AND P2, PT, R225, R3, PT ;  /* 0x00000003e100720c */ /* 0x000fe20003f44270 */
[----:B------:R-:W-:Y:S01]  /*8190*/  FMUL R3, R17, c[0x0][0x188] ;  /* 0x0000620011037a20 */ /* 0x000fe20000400000 */
[----:B------:R-:W-:-:S02]  /*81a0*/  FSEL R20, R20, -INF , P3 ;  /* 0xff80000014147808 */ /* 0x000fc40001800000 */
[----:B------:R-:W-:Y:S01]  /*81b0*/  FSEL R17, R16, -INF , P4 ;  /* 0xff80000010117808 */ /* 0x000fe20002000000 */
[----:B------:R-:W2:Y:S01]  /*81c0*/  LDL.64 R34, [R1+0x398] ;  /* 0x0003980001227983 */ /* 0x000ea20000100a00 */
[----:B------:R-:W-:Y:S02]  /*81d0*/  FSEL R19, R3, -INF , P5 ;  /* 0xff80000003137808 */ /* 0x000fe40002800000 */
[----:B------:R-:W-:Y:S02]  /*81e0*/  FSEL R16, R18, -INF , P6 ;  /* 0xff80000012107808 */ /* 0x000fe40003000000 */
[----:B------:R-:W-:Y:S02]  /*81f0*/  FSEL R15, R15, -INF , P2 ;  /* 0xff8000000f0f7808 */ /* 0x000fe40001000000 */
[----:B------:R-:W-:Y:S02]  /*8200*/  FMNMX R22, R4, R6, !PT ;  /* 0x0000000604167209 */ /* 0x000fe40007800000 */
[----:B------:R-:W-:-:S02]  /*8210*/  FMNMX R23, R5, R20, !PT ;  /* 0x0000001405177209 */ /* 0x000fc40007800000 */
[----:B------:R-:W-:Y:S02]  /*8220*/  FMNMX R18, R17, R19, !PT ;  /* 0x0000001311127209 */ /* 0x000fe40007800000 */
[----:B------:R-:W-:Y:S01]  /*8230*/  FMNMX R14, R16, R15, !PT ;  /* 0x0000000f100e7209 */ /* 0x000fe20007800000 */
[----:B------:R-:W0:Y:S04]  /*8240*/  SHFL.BFLY PT, R24, R22, 0x2, 0x1f ;  /* 0x0c401f0016187f89 */ /* 0x000e2800000e0000 */
[----:B------:R-:W1:Y:S04]  /*8250*/  SHFL.BFLY PT, R25, R23, 0x2, 0x1f ;  /* 0x0c401f0017197f89 */ /* 0x000e6800000e0000 */
[----:B------:R-:W3:Y:S04]  /*8260*/  SHFL.BFLY PT, R21, R18, 0x2, 0x1f ;  /* 0x0c401f0012157f89 */ /* 0x000ee800000e0000 */
[----:B------:R-:W3:Y:S01]  /*8270*/  SHFL.BFLY PT, R3, R14, 0x2, 0x1f ;  /* 0x0c401f000e037f89 */ /* 0x000ee200000e0000 */
[----:B0-----:R-:W-:-:S02]  /*8280*/  FMNMX R24, R22, R24, !PT ;  /* 0x0000001816187209 */ /* 0x001fc40007800000 */
[----:B-1----:R-:W-:Y:S02]  /*8290*/  FMNMX R25, R23, R25, !PT ;  /* 0x0000001917197209 */ /* 0x002fe40007800000 */
[----:B---3--:R-:W-:Y:S02]  /*82a0*/  FMNMX R21, R18, R21, !PT ;  /* 0x0000001512157209 */ /* 0x008fe40007800000 */
[----:B------:R-:W-:Y:S01]  /*82b0*/  FMNMX R3, R14, R3, !PT ;  /* 0x000000030e037209 */ /* 0x000fe20007800000 */
[----:B------:R-:W0:Y:S04]  /*82c0*/  SHFL.BFLY PT, R18, R25, 0x1, 0x1f ;  /* 0x0c201f0019127f89 */ /* 0x000e2800000e0000 */
[----:B------:R-:W1:Y:S04]  /*82d0*/  SHFL.BFLY PT, R14, R24, 0x1, 0x1f ;  /* 0x0c201f00180e7f89 */ /* 0x000e6800000e0000 */
[----:B------:R-:W3:Y:S04]  /*82e0*/  SHFL.BFLY PT, R22, R21, 0x1, 0x1f ;  /* 0x0c201f0015167f89 */ /* 0x000ee800000e0000 */
[----:B------:R-:W3:Y:S01]  /*82f0*/  SHFL.BFLY PT, R23, R3, 0x1, 0x1f ;  /* 0x0c201f0003177f89 */ /* 0x000ee200000e0000 */
[----:B0-----:R-:W-:-:S02]  /*8300*/  FMNMX R18, R25, R18, !PT ;  /* 0x0000001219127209 */ /* 0x001fc40007800000 */
[----:B-1----:R-:W-:Y:S02]  /*8310*/  FMNMX R14, R24, R14, !PT ;  /* 0x0000000e180e7209 */ /* 0x002fe40007800000 */
[----:B---3--:R-:W-:-:S03]  /*8320*/  FMNMX R22, R21, R22, !PT ;  /* 0x0000001615167209 */ /* 0x008fc60007800000 */
[----:B------:R-:W-:Y:S01]  /*8330*/  @!P1 STS [R223], R14 ;  /* 0x0000000edf009388 */ /* 0x000fe20000000800 */
[----:B------:R-:W-:-:S03]  /*8340*/  FMNMX R23, R3, R23, !PT ;  /* 0x0000001703177209 */ /* 0x000fc60007800000 */
[----:B------:R-:W-:Y:S04]  /*8350*/  @!P1 STS [R221], R18 ;  /* 0x00000012dd009388 */ /* 0x000fe80000000800 */
[----:B------:R-:W-:Y:S04]  /*8360*/  @!P1 STS [R219], R22 ;  /* 0x00000016db009388 */ /* 0x000fe80000000800 */
[----:B------:R-:W-:Y:S04]  /*8370*/  @!P1 STS [R217], R23 ;  /* 0x00000017d9009388 */ /* 0x000fe80000000800 */
[----:B------:R-:W-:Y:S06]  /*8380*/  BAR.SYNC.DEFER_BLOCKING 0x0 ;  /* 0x0000000000007b1d */ /* 0x000fec0000010000 */
[----:B------:R-:W0:Y:S04]  /*8390*/  LDS R3, [R114.X4] ;  /* 0x0000000072037984 */ /* 0x000e280000004800 */
[----:B0-----:R-:W0:Y:S02]  /*83a0*/  SHFL.BFLY PT, R14, R3, 0x4, 0x1f ;  /* 0x0c801f00030e7f89 */ /* 0x001e2400000e0000 */
[----:B0-----:R-:W-:-:S05]  /*83b0*/  FMNMX R14, R3, R14, !PT ;  /* 0x0000000e030e7209 */ /* 0x001fca0007800000 */
[----:B------:R-:W0:Y:S02]  /*83c0*/  SHFL.BFLY PT, R3, R14, 0x2, 0x1f ;  /* 0x0c401f000e037f89 */ /* 0x000e2400000e0000 */
[----:B0-----:R-:W-:-:S05]  /*83d0*/  FMNMX R3, R14, R3, !PT ;  /* 0x000000030e037209 */ /* 0x001fca0007800000 */
[----:B------:R-:W0:Y:S02]  /*83e0*/  SHFL.BFLY PT, R14, R3, 0x1, 0x1f ;  /* 0x0c201f00030e7f89 */ /* 0x000e2400000e0000 */
[----:B0-----:R-:W-:-:S05]  /*83f0*/  FMNMX R14, R3, R14, !PT ;  /* 0x0000000e030e7209 */ /* 0x001fca0007800000 */
[----:B------:R-:W-:Y:S04]  /*8400*/  @!P0 STS [R114.X4], R14 ;  /* 0x0000000e72008388 */ /* 0x000fe80000004800 */
[----:B------:R-:W-:Y:S06]  /*8410*/  BAR.SYNC.DEFER_BLOCKING 0x0 ;  /* 0x0000000000007b1d */ /* 0x000fec0000010000 */
[----:B------:R0:W1:Y:S04]  /*8420*/  LDS R3, [R112.X8] ;  /* 0x0000000070037984 */ /* 0x0000680000008800 */
[----:B------:R-:W3:Y:S04]  /*8430*/  LDS R14, [R215] ;  /* 0x00000000d70e7984 */ /* 0x000ee80000000800 */
[----:B------:R-:W2:Y:S04]  /*8440*/  LDS R22, [R213] ;  /* 0x00000000d5167984 */ /* 0x000ea80000000800 */
[----:B------:R-:W2:Y:S04]  /*8450*/  LDS R21, [R211] ;  /* 0x00000000d3157984 */ /* 0x000ea80000000800 */
[----:B0-----:R-:W4:Y:S01]  /*8460*/  LDL.64 R112, [R1+0x388] ;  /* 0x0003880001707983 */ /* 0x001f220000100a00 */
[----:B-1----:R-:W-:-:S05]  /*8470*/  FMNMX R3, R3, R195, !PT ;  /* 0x000000c303037209 */ /* 0x002fca0007800000 */
[--C-:B------:R-:W-:Y:S01]  /*8480*/  FADD R18, R4, -R3.reuse ;  /* 0x8000000304127221 */ /* 0x100fe20000000000 */
[----:B---3--:R-:W-:Y:S01]  /*8490*/  FMNMX R4, R14, R193, !PT ;  /* 0x000000c10e047209 */ /* 0x008fe20007800000 */
[----:B------:R-:W-:-:S04]  /*84a0*/  FADD R6, R6, -R3 ;  /* 0x8000000306067221 */ /* 0x000fc80000000000 */
[--C-:B------:R-:W-:Y:S02]  /*84b0*/  FADD R5, R5, -R4.reuse ;  /* 0x8000000405057221 */ /* 0x100fe40000000000 */
[----:B------:R-:W-:Y:S02]  /*84c0*/  FMUL R6, R6, 1.4426950216293334961 ;  /* 0x3fb8aa3b06067820 */ /* 0x000fe40000400000 */
[----:B------:R-:W-:Y:S02]  /*84d0*/  FMUL R5, R5, 1.4426950216293334961 ;  /* 0x3fb8aa3b05057820 */ /* 0x000fe40000400000 */
[----:B------:R0:W-:Y:S02]  /*84e0*/  MUFU.EX2 R14, R6 ;  /* 0x00000006000e7308 */ /* 0x0001e40000000800 */
[----:B0-----:R-:W-:-:S06]  /*84f0*/  FADD R6, R20, -R4 ;  /* 0x8000000414067221 */ /* 0x001fcc0000000000 */
[----:B------:R2:W-:Y:S01]  /*8500*/  MUFU.EX2 R20, R5 ;  /* 0x0000000500147308 */ /* 0x0005e20000000800 */
[----:B------:R-:W-:Y:S01]  /*8510*/  FMUL R6, R6, 1.4426950216293334961 ;  /* 0x3fb8aa3b06067820 */ /* 0x000fe20000400000 */
[----:B--2---:R-:W-:-:S05]  /*8520*/  FMNMX R5, R22, R191, !PT ;  /* 0x000000bf16057209 */ /* 0x004fca0007800000 */
[--C-:B------:R-:W-:Y:S02]  /*8530*/  FADD R22, R17, -R5.reuse ;  /* 0x8000000511167221 */ /* 0x100fe40000000000 */
[----:B------:R0:W-:Y:S02]  /*8540*/  MUFU.EX2 R17, R6 ;  /* 0x0000000600117308 */ /* 0x0001e40000000800 */
[----:B------:R-:W-:Y:S01]  /*8550*/  FMUL R22, R22, 1.4426950216293334961 ;  /* 0x3fb8aa3b16167820 */ /* 0x000fe20000400000 */
[----:B0-----:R-:W-:Y:S01]  /*8560*/  FMNMX R6, R21, R189, !PT ;  /* 0x000000bd15067209 */ /* 0x001fe20007800000 */
[----:B------:R-:W-:-:S04]  /*8570*/  FADD R21, R19, -R5 ;  /* 0x8000000513157221 */ /* 0x000fc80000000000 */
[----:B------:R0:W-:Y:S01]  /*8580*/  MUFU.EX2 R19, R22 ;  /* 0x0000001600137308 */ /* 0x0001e20000000800 */
[----:B------:R-:W-:Y:S02]  /*8590*/  FMUL R21, R21, 1.4426950216293334961 ;  /* 0x3fb8aa3b15157820 */ /* 0x000fe40000400000 */
[--C-:B------:R-:W-:Y:S02]  /*85a0*/  FADD R15, R15, -R6.reuse ;  /* 0x800000060f0f7221 */ /* 0x100fe40000000000 */
[----:B------:R-:W-:Y:S02]  /*85b0*/  FMUL R18, R18, 1.4426950216293334961 ;  /* 0x3fb8aa3b12127820 */ /* 0x000fe40000400000 */
[----:B0-----:R-:W-:Y:S02]  /*85c0*/  FADD R22, R16, -R6 ;  /* 0x8000000610167221 */ /* 0x001fe40000000000 */
[----:B------:R0:W-:Y:S01]  /*85d0*/  MUFU.EX2 R16, R21 ;  /* 0x0000001500107308 */ /* 0x0001e20000000800 */
[----:B------:R-:W-:-:S02]  /*85e0*/  FMUL R15, R15, 1.4426950216293334961 ;  /* 0x3fb8aa3b0f0f7820 */ /* 0x000fc40000400000 */
[----:B0-----:R-:W-:-:S05]  /*85f0*/  FMUL R21, R22, 1.4426950216293334961 ;  /* 0x3fb8aa3b16157820 */ /* 0x001fca0000400000 */
[----:B------:R-:W0:Y:S08]  /*8600*/  MUFU.EX2 R18, R18 ;  /* 0x0000001200127308 */ /* 0x000e300000000800 */
[----:B------:R-:W-:Y:S08]  /*8610*/  MUFU.EX2 R21, R21 ;  /* 0x0000001500157308 */ /* 0x000ff00000000800 */
[----:B------:R-:W1:Y:S01]  /*8620*/  MUFU.EX2 R15, R15 ;  /* 0x0000000f000f7308 */ /* 0x000e620000000800 */
[----:B0-----:R-:W-:-:S02]  /*8630*/  FADD R26, R18, R14 ;  /* 0x0000000e121a7221 */ /* 0x001fc40000000000 */
[----:B------:R-:W-:Y:S02]  /*8640*/  FADD R27, R20, R17 ;  /* 0x00000011141b7221 */ /* 0x000fe40000000000 */
[----:B------:R-:W-:Y:S01]  /*8650*/  FADD R24, R19, R16 ;  /* 0x0000001013187221 */ /* 0x000fe20000000000 */
[----:B------:R-:W0:Y:S04]  /*8660*/  SHFL.BFLY PT, R28, R26, 0x2, 0x1f ;  /* 0x0c401f001a1c7f89 */ /* 0x000e2800000e0000 */
[----:B------:R-:W2:Y:S01]  /*8670*/  SHFL.BFLY PT, R29, R27, 0x2, 0x1f ;  /* 0x0c401f001b1d7f89 */ /* 0x000ea200000e0000 */
[----:B-1----:R-:W-:-:S03]  /*8680*/  FADD R23, R21, R15 ;  /* 0x0000000f15177221 */ /* 0x002fc60000000000 */
[----:B------:R-:W1:Y:S04]  /*8690*/  SHFL.BFLY PT, R25, R24, 0x2, 0x1f ;  /* 0x0c401f0018197f89 */ /* 0x000e6800000e0000 */
[----:B------:R-:W3:Y:S01]  /*86a0*/  SHFL.BFLY PT, R22, R23, 0x2, 0x1f ;  /* 0x0c401f0017167f89 */ /* 0x000ee200000e0000 */
[----:B0-----:R-:W-:Y:S02]  /*86b0*/  FADD R28, R26, R28 ;  /* 0x0000001c1a1c7221 */ /* 0x001fe40000000000 */
[----:B--2---:R-:W-:Y:S02]  /*86c0*/  FADD R29, R27, R29 ;  /* 0x0000001d1b1d7221 */ /* 0x004fe40000000000 */
[----:B-1----:R-:W-:Y:S02]  /*86d0*/  FADD R25, R24, R25 ;  /* 0x0000001918197221 */ /* 0x002fe40000000000 */
[----:B---3--:R-:W-:Y:S01]  /*86e0*/  FADD R22, R23, R22 ;  /* 0x0000001617167221 */ /* 0x008fe20000000000 */
[----:B------:R-:W0:Y:S04]  /*86f0*/  SHFL.BFLY PT, R24, R29, 0x1, 0x1f ;  /* 0x0c201f001d187f89 */ /* 0x000e2800000e0000 */
[----:B------:R-:W1:Y:S04]  /*8700*/  SHFL.BFLY PT, R23, R28, 0x1, 0x1f ;  /* 0x0c201f001c177f89 */ /* 0x000e6800000e0000 */
[----:B------:R-:W2:Y:S04]  /*8710*/  SHFL.BFLY PT, R26, R25, 0x1, 0x1f ;  /* 0x0c201f00191a7f89 */ /* 0x000ea800000e0000 */
[----:B------:R-:W3:Y:S01]  /*8720*/  SHFL.BFLY PT, R27, R22, 0x1, 0x1f ;  /* 0x0c201f00161b7f89 */ /* 0x000ee200000e0000 */
[----:B0-----:R-:W-:-:S02]  /*8730*/  FADD R24, R29, R24 ;  /* 0x000000181d187221 */ /* 0x001fc40000000000 */
[----:B-1----:R-:W-:Y:S01]  /*8740*/  FADD R23, R28, R23 ;  /* 0x000000171c177221 */ /* 0x002fe20000000000 */
[----:B------:R-:W-:Y:S01]  /*8750*/  BAR.SYNC.DEFER_BLOCKING 0x0 ;  /* 0x0000000000007b1d */ /* 0x000fe20000010000 */
[----:B--2---:R-:W-:Y:S02]  /*8760*/  FADD R26, R25, R26 ;  /* 0x0000001a191a7221 */ /* 0x004fe40000000000 */
[----:B---3--:R-:W-:-:S03]  /*8770*/  FADD R27, R22, R27 ;  /* 0x0000001b161b7221 */ /* 0x008fc60000000000 */
[----:B------:R-:W-:Y:S04]  /*8780*/  @!P1 STS [R223], R23 ;  /* 0x00000017df009388 */ /* 0x000fe80000000800 */
[----:B------:R-:W-:Y:S04]  /*8790*/  @!P1 STS [R221], R24 ;  /* 0x00000018dd009388 */ /* 0x000fe80000000800 */
[----:B------:R-:W-:Y:S04]  /*87a0*/  @!P1 STS [R219], R26 ;  /* 0x0000001adb009388 */ /* 0x000fe80000000800 */
[----:B------:R-:W-:Y:S04]  /*87b0*/  @!P1 STS [R217], R27 ;  /* 0x0000001bd9009388 */ /* 0x000fe80000000800 */
[----:B------:R-:W-:Y:S06]  /*87c0*/  BAR.SYNC.DEFER_BLOCKING 0x0 ;  /* 0x0000000000007b1d */ /* 0x000fec0000010000 */
[----:B------:R-:W0:Y:S04]  /*87d0*/  LDS R22, [R114.X4] ;  /* 0x0000000072167984 */ /* 0x000e280000004800 */
[----:B0-----:R-:W0:Y:S02]  /*87e0*/  SHFL.BFLY PT, R23, R22, 0x4, 0x1f ;  /* 0x0c801f0016177f89 */ /* 0x001e2400000e0000 */
[----:B0-----:R-:W-:-:S05]  /*87f0*/  FADD R23, R22, R23 ;  /* 0x0000001716177221 */ /* 0x001fca0000000000 */
[----:B------:R-:W0:Y:S02]  /*8800*/  SHFL.BFLY PT, R22, R23, 0x2, 0x1f ;  /* 0x0c401f0017167f89 */ /* 0x000e2400000e0000 */
[----:B0-----:R-:W-:-:S05]  /*8810*/  FADD R22, R23, R22 ;  /* 0x0000001617167221 */ /* 0x001fca0000000000 */
[----:B------:R-:W0:Y:S02]  /*8820*/  SHFL.BFLY PT, R24, R22, 0x1, 0x1f ;  /* 0x0c201f0016187f89 */ /* 0x000e2400000e0000 */
[----:B0-----:R-:W-:Y:S02]  /*8830*/  FADD R24, R22, R24 ;  /* 0x0000001816187221 */ /* 0x001fe40000000000 */
[C---:B------:R-:W-:Y:S02]  /*8840*/  IMAD.WIDE R22, R12.reuse, 0x2, R46 ;  /* 0x000000020c167825 */ /* 0x040fe400078e022e */
[----:B------:R-:W2:Y:S04]  /*8850*/  LDL.64 R46, [R1+0x378] ;  /* 0x00037800012e7983 */ /* 0x000ea80000100a00 */
[----:B------:R0:W-:Y:S04]  /*8860*/  @!P0 STS [R114.X4], R24 ;  /* 0x0000001872008388 */ /* 0x0001e80000004800 */
[----:B------:R-:W-:Y:S06]  /*8870*/  BAR.SYNC.DEFER_BLOCKING 0x0 ;  /* 0x0000000000007b1d */ /* 0x000fec0000010000 */
[----:B0-----:R-:W3:Y:S01]  /*8880*/  LDL.64 R114, [R1+0x368] ;  /* 0x0003680001727983 */ /* 0x001ee20000100a00 */
[----:B-----5:R-:W-:-:S03]  /*8890*/  IMAD.WIDE R28, R12, 0x2, R36 ;  /* 0x000000020c1c7825 */ /* 0x020fc600078e0224 */
[----:B------:R-:W5:Y:S01]  /*88a0*/  LDL.64 R36, [R1+0x370] ;  /* 0x0003700001247983 */ /* 0x000f620000100a00 */
[----:B------:R-:W-:-:S04]  /*88b0*/  IMAD.WIDE R30, R12, 0x2, R30 ;  /* 0x000000020c1e7825 */ /* 0x000fc800078e021e */
[C---:B------:R-:W-:Y:S02]  /*88c0*/  IMAD.WIDE R26, R12.reuse, 0x2, R44 ;  /* 0x000000020c1a7825 */ /* 0x040fe400078e022c */
[----:B------:R-:W5:Y:S04]  /*88d0*/  LDL.64 R44, [R1+0x360] ;  /* 0x00036000012c7983 */ /* 0x000f680000100a00 */
[----:B------:R0:W5:Y:S01]  /*88e0*/  LDG.E.U16 R185, [R30.64] ;  /* 0x000000061eb97981 */ /* 0x000162000c1e1500 */
[----:B------:R-:W-:-:S03]  /*88f0*/  IMAD.WIDE R24, R12, 0x2, R42 ;  /* 0x000000020c187825 */ /* 0x000fc600078e022a */
[----:B------:R-:W5:Y:S04]  /*8900*/  LDL.64 R42, [R1+0x358] ;  /* 0x00035800012a7983 */ /* 0x000f680000100a00 */
[----:B------:R1:W5:Y:S01]  /*8910*/  LDG.E.U16 R181, [R26.64] ;  /* 0x000000061ab57981 */ /* 0x000362000c1e1500 */
[----:B0-----:R-:W-:-:S03]  /*8920*/  IMAD.WIDE R30, R12, 0x2, R40 ;  /* 0x000000020c1e7825 */ /* 0x001fc600078e0228 */
[----:B------:R-:W5:Y:S04]  /*8930*/  LDL.64 R40, [R1+0x338] ;  /* 0x0003380001287983 */ /* 0x000f680000100a00 */
[----:B------:R2:W5:Y:S01]  /*8940*/  LDG.E.U16 R175, [R30.64] ;  /* 0x000000061eaf7981 */ /* 0x000562000c1e1500 */
[----:B-1----:R-:W-:-:S03]  /*8950*/  IMAD.WIDE R26, R12, 0x2, R32 ;  /* 0x000000020c1a7825 */ /* 0x002fc600078e0220 */
[----:B------:R-:W5:Y:S04]  /*8960*/  LDL.64 R32, [R1+0x340] ;  /* 0x0003400001207983 */ /* 0x000f680000100a00 */
[----:B------:R0:W5:Y:S04]  /*8970*/  LDG.E.U16 R187, [R22.64] ;  /* 0x0000000616bb7981 */ /* 0x000168000c1e1500 */
[----:B------:R4:W5:Y:S04]  /*8980*/  LDG.E.U16 R179, [R24.64] ;  /* 0x0000000618b37981 */ /* 0x000968000c1e1500 */
[----:B------:R1:W5:Y:S01]  /*8990*/  LDG.E.U16 R183, [R28.64] ;  /* 0x000000061cb77981 */ /* 0x000362000c1e1500 */
[----:B0-----:R-:W-:-:S03]  /*89a0*/  IMAD.WIDE R22, R12, 0x2, R116 ;  /* 0x000000020c167825 */ /* 0x001fc600078e0274 */
[----:B------:R-:W5:Y:S01]  /*89b0*/  LDL.64 R116, [R1+0x2f8] ;  /* 0x0002f80001747983 */ /* 0x000f620000100a00 */
[----:B----4-:R-:W-:-:S03]  /*89c0*/  IMAD.WIDE R24, R12, 0x2, R112 ;  /* 0x000000020c187825 */ /* 0x010fc600078e0270 */
[----:B------:R0:W4:Y:S04]  /*89d0*/  LDG.E.U16 R177, [R22.64] ;  /* 0x0000000616b17981 */ /* 0x000128000c1e1500 */
[----:B------:R-:W4:Y:S01]  /*89e0*/  LDL.64 R112, [R1+0x328] ;  /* 0x0003280001707983 */ /* 0x000f220000100a00 */
[----:B--2---:R-:W-:-:S03]  /*89f0*/  IMAD.WIDE R30, R12, 0x2, R46 ;  /* 0x000000020c1e7825 */ /* 0x004fc600078e022e */
[----:B------:R5:W2:Y:S04]  /*8a00*/  LDG.E.U16 R171, [R26.64] ;  /* 0x000000061aab7981 */ /* 0x000aa8000c1e1500 */
[----:B------:R-:W2:Y:S01]  /*8a10*/  LDL.64 R46, [R1+0x318] ;  /* 0x00031800012e7983 */ /* 0x000ea20000100a00 */
[----:B0-----:R-:W-:-:S03]  /*8a20*/  IMAD.WIDE R22, R12, 0x2, R38 ;  /* 0x000000020c167825 */ /* 0x001fc600078e0226 */
[----:B------:R-:W2:Y:S04]  /*8a30*/  LDL.64 R38, [R1+0x320] ;  /* 0x0003200001267983 */ /* 0x000ea80000100a00 */
[----:B------:R3:W2:Y:S01]  /*8a40*/  LDG.E.U16 R167, [R22.64] ;  /* 0x0000000616a77981 */ /* 0x0006a2000c1e1500 */
[----:B-1----:R-:W-:-:S03]  /*8a50*/  IMAD.WIDE R28, R12, 0x2, R34 ;  /* 0x000000020c1c7825 */ /* 0x002fc600078e0222 */
[----:B------:R-:W2:Y:S04]  /*8a60*/  LDL.64 R34, [R1+0x350] ;  /* 0x0003500001227983 */ /* 0x000ea80000100a00 */
[----:B------:R0:W2:Y:S01]  /*8a70*/  LDG.E.U16 R173, [R28.64] ;  /* 0x000000061cad7981 */ /* 0x0000a2000c1e1500 */
[----:B---3--:R-:W-:-:S03]  /*8a80*/  IMAD.WIDE R22, R12, 0x2, R114 ;  /* 0x000000020c167825 */ /* 0x008fc600078e0272 */
[----:B------:R-:W3:Y:S01]  /*8a90*/  LDL.64 R114, [R1+0x2e8] ;  /* 0x0002e80001727983 */ /* 0x000ee20000100a00 */
[----:B-----5:R-:W-:-:S03]  /*8aa0*/  IMAD.WIDE R26, R12, 0x2, R44 ;  /* 0x000000020c1a7825 */ /* 0x020fc600078e022c */
[----:B------:R1:W5:Y:S01]  /*8ab0*/  LDG.E.U16 R165, [R30.64] ;  /* 0x000000061ea57981 */ /* 0x000362000c1e1500 */
[----:B0-----:R-:W-:-:S03]  /*8ac0*/  IMAD.WIDE R28, R12, 0x2, R36 ;  /* 0x000000020c1c7825 */ /* 0x001fc600078e0224 */
[----:B------:R-:W5:Y:S04]  /*8ad0*/  LDL.64 R36, [R1+0x310] ;  /* 0x0003100001247983 */ /* 0x000f680000100a00 */
[----:B------:R0:W5:Y:S01]  /*8ae0*/  LDG.E.U16 R153, [R28.64] ;  /* 0x000000061c997981 */ /* 0x000162000c1e1500 */
[----:B-1----:R-:W-:-:S03]  /*8af0*/  IMAD.WIDE R30, R12, 0x2, R120 ;  /* 0x000000020c1e7825 */ /* 0x002fc600078e0278 */
[----:B------:R1:W5:Y:S04]  /*8b00*/  LDG.E.U16 R22, [R22.64] ;  /* 0x0000000616167981 */ /* 0x000368000c1e1500 */
[----:B------:R-:W5:Y:S01]  /*8b10*/  LDL.64 R120, [R1+0x2d8] ;  /* 0x0002d80001787983 */ /* 0x000f620000100a00 */
[----:B0-----:R-:W-:-:S03]  /*8b20*/  IMAD.WIDE R28, R12, 0x2, R40 ;  /* 0x000000020c1c7825 */ /* 0x001fc600078e0228 */
[----:B------:R-:W5:Y:S04]  /*8b30*/  LDL.64 R40, [R1+0x2e0] ;  /* 0x0002e00001287983 */ /* 0x000f680000100a00 */
[----:B------:R0:W5:Y:S01]  /*8b40*/  LDG.E.U16 R169, [R24.64] ;  /* 0x0000000618a97981 */ /* 0x000162000c1e1500 */
[----:B------:R-:W-:-:S03]  /*8b50*/  IMAD.WIDE R32, R12, 0x2, R32 ;  /* 0x000000020c207825 */ /* 0x000fc600078e0220 */
[----:B-1----:R1:W5:Y:S04]  /*8b60*/  LDG.E.U16 R23, [R26.64] ;  /* 0x000000061a177981 */ /* 0x002368000c1e1500 */
[----:B------:R-:W5:Y:S01]  /*8b70*/  LDL.64 R44, [R1+0x300] ;  /* 0x00030000012c7983 */ /* 0x000f620000100a00 */
[----:B0-----:R-:W-:-:S03]  /*8b80*/  IMAD.WIDE R24, R12, 0x2, R42 ;  /* 0x000000020c187825 */ /* 0x001fc600078e022a */
[----:B------:R-:W5:Y:S01]  /*8b90*/  LDL.64 R42, [R1+0x2f0] ;  /* 0x0002f000012a7983 */ /* 0x000f620000100a00 */
[----:B-1----:R-:W-:-:S03]  /*8ba0*/  IMAD.WIDE R26, R12, 0x2, R122 ;  /* 0x000000020c1a7825 */ /* 0x002fc600078e027a */
[----:B------:R0:W5:Y:S04]  /*8bb0*/  LDG.E.U16 R28, [R28.64] ;  /* 0x000000061c1c7981 */ /* 0x000168000c1e1500 */
[----:B------:R1:W5:Y:S04]  /*8bc0*/  LDG.E.U16 R26, [R26.64] ;  /* 0x000000061a1a7981 */ /* 0x000368000c1e1500 */
[----:B------:R2:W5:Y:S04]  /*8bd0*/  LDG.E.U16 R24, [R24.64] ;  /* 0x0000000618187981 */ /* 0x000568000c1e1500 */
[----:B0-----:R4:W5:Y:S04]  /*8be0*/  LDG.E.U16 R29, [R30.64] ;  /* 0x000000061e1d7981 */ /* 0x001968000c1e1500 */
[----:B-1----:R2:W5:Y:S04]  /*8bf0*/  LDG.E.U16 R27, [R32.64] ;  /* 0x00000006201b7981 */ /* 0x002568000c1e1500 */
[----:B------:R-:W5:Y:S01]  /*8c00*/  LDL.64 R122, [R1+0x280] ;  /* 0x00028000017a7983 */ /* 0x000f620000100a00 */
[----:B----4-:R-:W-:-:S03]  /*8c10*/  IMAD.WIDE R30, R12, 0x2, R112 ;  /* 0x000000020c1e7825 */ /* 0x010fc600078e0270 */
[----:B------:R-:W4:Y:S04]  /*8c20*/  LDL.64 R112, [R1+0x2d0] ;  /* 0x0002d00001707983 */ /* 0x000f280000100a00 */
[----:B------:R0:W4:Y:S01]  /*8c30*/  LDG.E.U16 R30, [R30.64] ;  /* 0x000000061e1e7981 */ /* 0x000122000c1e1500 */
[----:B--2---:R-:W-:-:S03]  /*8c40*/  IMAD.WIDE R32, R12, 0x2, R46 ;  /* 0x000000020c207825 */ /* 0x004fc600078e022e */
[----:B------:R-:W2:Y:S01]  /*8c50*/  LDL.64 R46, [R1+0x2c0] ;  /* 0x0002c000012e7983 */ /* 0x000ea20000100a00 */
[----:B------:R-:W-:-:S03]  /*8c60*/  IMAD.WIDE R38, R12, 0x2, R38 ;  /* 0x000000020c267825 */ /* 0x000fc600078e0226 */
[----:B------:R1:W2:Y:S04]  /*8c70*/  LDG.E.U16 R32, [R32.64] ;  /* 0x0000000620207981 */ /* 0x0002a8000c1e1500 */
[----:B0-----:R3:W2:Y:S02]  /*8c80*/  LDG.E.U16 R31, [R38.64] ;  /* 0x00000006261f7981 */ /* 0x0016a4000c1e1500 */
[C---:B---3--:R-:W-:Y:S02]  /*8c90*/  IMAD.WIDE R38, R12.reuse, 0x2, R114 ;  /* 0x000000020c267825 */ /* 0x048fe400078e0272 */
[----:B------:R-:W3:Y:S02]  /*8ca0*/  LDL.64 R114, [R1+0x290] ;  /* 0x0002900001727983 */ /* 0x000ee40000100a00 */
[----:B------:R-:W-:-:S02]  /*8cb0*/  IMAD.WIDE R34, R12, 0x2, R34 ;  /* 0x000000020c227825 */ /* 0x000fc400078e0222 */
[----:B------:R0:W3:Y:S02]  /*8cc0*/  LDG.E.U16 R38, [R38.64] ;  /* 0x0000000626267981 */ /* 0x0000e4000c1e1500 */
[C---:B-----5:R-:W-:Y:S02]  /*8cd0*/  IMAD.WIDE R36, R12.reuse, 0x2, R36 ;  /* 0x000000020c247825 */ /* 0x060fe400078e0224 */
[----:B------:R5:W3:Y:S04]  /*8ce0*/  LDG.E.U16 R25, [R34.64] ;  /* 0x0000000622197981 */ /* 0x000ae8000c1e1500 */
[----:B-1----:R1:W3:Y:S02]  /*8cf0*/  LDG.E.U16 R33, [R36.64] ;  /* 0x0000000624217981 */ /* 0x0022e4000c1e1500 */
[----:B-1----:R-:W-:-:S02]  /*8d00*/  IMAD.WIDE R36, R12, 0x2, R116 ;  /* 0x000000020c247825 */ /* 0x002fc400078e0274 */
[----:B------:R-:W3:Y:S02]  /*8d10*/  LDL.64 R116, [R1+0x2a0] ;  /* 0x0002a00001747983 */ /* 0x000ee40000100a00 */
[C---:B------:R-:W-:Y:S02]  /*8d20*/  IMAD.WIDE R40, R12.reuse, 0x2, R40 ;  /* 0x000000020c287825 */ /* 0x040fe400078e0228 */
[----:B------:R1:W3:Y:S02]  /*8d30*/  LDG.E.U16 R36, [R36.64] ;  /* 0x0000000624247981 */ /* 0x0002e4000c1e1500 */
[C---:B-----5:R-:W-:Y:S02]  /*8d40*/  IMAD.WIDE R34, R12.reuse, 0x2, R118 ;  /* 0x000000020c227825 */ /* 0x060fe400078e0276 */
[----:B0-----:R0:W5:Y:S02]  /*8d50*/  LDG.E.U16 R39, [R40.64] ;  /* 0x0000000628277981 */ /* 0x001164000c1e1500 */
[----:B------:R-:W-:-:S02]  /*8d60*/  IMAD.WIDE R44, R12, 0x2, R44 ;  /* 0x000000020c2c7825 */ /* 0x000fc400078e022c */
[----:B------:R1:W5:Y:S02]  /*8d70*/  LDG.E.U16 R34, [R34.64] ;  /* 0x0000000622227981 */ /* 0x000364000c1e1500 */
[C---:B------:R-:W-:Y:S02]  /*8d80*/  IMAD.WIDE R42, R12.reuse, 0x2, R42 ;  /* 0x000000020c2a7825 */ /* 0x040fe400078e022a */
[----:B------:R-:W5:Y:S02]  /*8d90*/  LDL.64 R118, [R1+0x2b0] ;  /* 0x0002b00001767983 */ /* 0x000f640000100a00 */
[C---:B0-----:R-:W-:Y:S02]  /*8da0*/  IMAD.WIDE R40, R12.reuse, 0x2, R120 ;  /* 0x000000020c287825 */ /* 0x041fe400078e0278 */
[----:B------:R-:W5:Y:S04]  /*8db0*/  LDL.64 R120, [R1+0x270] ;  /* 0x0002700001787983 */ /* 0x000f680000100a00 */
[----:B-1----:R0:W5:Y:S04]  /*8dc0*/  LDG.E.U16 R35, [R44.64] ;  /* 0x000000062c237981 */ /* 0x002168000c1e1500 */
[----:B------:R1:W5:Y:S04]  /*8dd0*/  LDG.E.U16 R37, [R42.64] ;  /* 0x000000062a257981 */ /* 0x000368000c1e1500 */
[----:B------:R4:W5:Y:S01]  /*8de0*/  LDG.E.U16 R40, [R40.64] ;  /* 0x0000000628287981 */ /* 0x000962000c1e1500 */
[----:B0-----:R-:W-:-:S03]  /*8df0*/  IMAD.WIDE R44, R12, 0x2, R126 ;  /* 0x000000020c2c7825 */ /* 0x001fc600078e027e */
[----:B------:R-:W5:Y:S01]  /*8e00*/  LDL.64 R126, [R1+0x250] ;  /* 0x00025000017e7983 */ /* 0x000f620000100a00 */
[----:B-1----:R-:W-:-:S03]  /*8e10*/  IMAD.WIDE R42, R12, 0x2, R128 ;  /* 0x000000020c2a7825 */ /* 0x002fc600078e0280 */
[----:B------:R-:W5:Y:S01]  /*8e20*/  LDL.64 R128, [R1+0x260] ;  /* 0x0002600001807983 */ /* 0x000f620000100a00 */
[----:B----4-:R-:W-:-:S03]  /*8e30*/  IMAD.WIDE R112, R12, 0x2, R112 ;  /* 0x000000020c707825 */ /* 0x010fc600078e0270 */
[----:B------:R0:W4:Y:S04]  /*8e40*/  LDG.E.U16 R42, [R42.64] ;  /* 0x000000062a2a7981 */ /* 0x000128000c1e1500 */
[----:B------:R1:W4:Y:S01]  /*8e50*/  LDG.E.U16 R41, [R112.64] ;  /* 0x0000000670297981 */ /* 0x000322000c1e1500 */
[----:B------:R-:W-:-:S03]  /*8e60*/  IMAD.WIDE R122, R12, 0x2, R122 ;  /* 0x000000020c7a7825 */ /* 0x000fc600078e027a */
[----:B------:R0:W4:Y:S01]  /*8e70*/  LDG.E.U16 R44, [R44.64] ;  /* 0x000000062c2c7981 */ /* 0x000122000c1e1500 */
[----:B-1----:R-:W-:-:S03]  /*8e80*/  IMAD.WIDE R112, R12, 0x2, R132 ;  /* 0x000000020c707825 */ /* 0x002fc600078e0284 */
[----:B------:R-:W4:Y:S04]  /*8e90*/  LDL.64 R132, [R1+0x230] ;  /* 0x0002300001847983 */ /* 0x000f280000100a00 */
[----:B------:R1:W4:Y:S01]  /*8ea0*/  LDG.E.U16 R112, [R112.64] ;  /* 0x0000000670707981 */ /* 0x000322000c1e1500 */
[----:B--2---:R-:W-:-:S05]  /*8eb0*/  IMAD.WIDE R46, R12, 0x2, R46 ;  /* 0x000000020c2e7825 */ /* 0x004fca00078e022e */
[----:B0-----:R0:W2:Y:S02]  /*8ec0*/  LDG.E.U16 R43, [R46.64] ;  /* 0x000000062e2b7981 */ /* 0x0010a4000c1e1500 */
[C---:B0-----:R-:W-:Y:S02]  /*8ed0*/  IMAD.WIDE R46, R12.reuse, 0x2, R124 ;  /* 0x000000020c2e7825 */ /* 0x041fe400078e027c */
[----:B------:R-:W2:Y:S02]  /*8ee0*/  LDL.64 R124, [R1+0x240] ;  /* 0x00024000017c7983 */ /* 0x000ea40000100a00 */
[C---:B---3--:R-:W-:Y:S02]  /*8ef0*/  IMAD.WIDE R114, R12.reuse, 0x2, R114 ;  /* 0x000000020c727825 */ /* 0x048fe400078e0272 */
[----:B------:R0:W3:Y:S04]  /*8f00*/  LDG.E.U16 R46, [R46.64] ;  /* 0x000000062e2e7981 */ /* 0x0000e8000c1e1500 */
[----:B-1----:R1:W3:Y:S02]  /*8f10*/  LDG.E.U16 R113, [R114.64] ;  /* 0x0000000672717981 */ /* 0x0022e4000c1e1500 */
[----:B-1----:R-:W-:-:S02]  /*8f20*/  IMAD.WIDE R114, R12, 0x2, R140 ;  /* 0x000000020c727825 */ /* 0x002fc400078e028c */
[----:B------:R-:W3:Y:S04]  /*8f30*/  LDL.64 R140, [R1+0x218] ;  /* 0x00021800018c7983 */ /* 0x000ee80000100a00 */
[----:B------:R1:W3:Y:S01]  /*8f40*/  LDG.E.U16 R114, [R114.64] ;  /* 0x0000000672727981 */ /* 0x0002e2000c1e1500 */
[----:B------:R-:W-:-:S05]  /*8f50*/  IMAD.WIDE R116, R12, 0x2, R116 ;  /* 0x000000020c747825 */ /* 0x000fca00078e0274 */
[----:B0-----:R0:W3:Y:S04]  /*8f60*/  LDG.E.U16 R47, [R116.64] ;  /* 0x00000006742f7981 */ /* 0x0010e8000c1e1500 */
[----:B-1----:R1:W3:Y:S01]  /*8f70*/  LDG.E.U16 R115, [R122.64] ;  /* 0x000000067a737981 */ /* 0x0022e2000c1e1500 */
[----:B0-----:R-:W-:-:S03]  /*8f80*/  IMAD.WIDE R116, R12, 0x2, R130 ;  /* 0x000000020c747825 */ /* 0x001fc600078e0282 */
[----:B------:R-:W3:Y:S01]  /*8f90*/  LDL.64 R130, [R1+0x220] ;  /* 0x0002200001827983 */ /* 0x000ee20000100a00 */
[----:B-----5:R-:W-:-:S03]  /*8fa0*/  IMAD.WIDE R120, R12, 0x2, R120 ;  /* 0x000000020c787825 */ /* 0x020fc600078e0278 */
[----:B------:R0:W5:Y:S01]  /*8fb0*/  LDG.E.U16 R116, [R116.64] ;  /* 0x0000000674747981 */ /* 0x000162000c1e1500 */
[----:B-1----:R-:W-:-:S03]  /*8fc0*/  IMAD.WIDE R122, R12, 0x2, R136 ;  /* 0x000000020c7a7825 */ /* 0x002fc600078e0288 */
[----:B------:R-:W5:Y:S01]  /*8fd0*/  LDL.64 R136, [R1+0x200] ;  /* 0x0002000001887983 */ /* 0x000f620000100a00 */
[----:B------:R-:W-:-:S03]  /*8fe0*/  IMAD.WIDE R118, R12, 0x2, R118 ;  /* 0x000000020c767825 */ /* 0x000fc600078e0276 */
[----:B------:R1:W5:Y:S04]  /*8ff0*/  LDG.E.U16 R122, [R122.64] ;  /* 0x000000067a7a7981 */ /* 0x000368000c1e1500 */
[----:B0-----:R0:W5:Y:S01]  /*9000*/  LDG.E.U16 R117, [R120.64] ;  /* 0x0000000678757981 */ /* 0x001162000c1e1500 */
[----:B------:R-:W-:-:S03]  /*9010*/  IMAD.WIDE R126, R12, 0x2, R126 ;  /* 0x000000020c7e7825 */ /* 0x000fc600078e027e */
[----:B------:R1:W5:Y:S01]  /*9020*/  LDG.E.U16 R45, [R118.64] ;  /* 0x00000006762d7981 */ /* 0x000362000c1e1500 */
[----:B0-----:R-:W-:-:S03]  /*9030*/  IMAD.WIDE R120, R12, 0x2, R142 ;  /* 0x000000020c787825 */ /* 0x001fc600078e028e */
[----:B------:R-:W5:Y:S04]  /*9040*/  LDL.64 R142, [R1+0x1e0] ;  /* 0x0001e000018e7983 */ /* 0x000f680000100a00 */
[----:B------:R0:W5:Y:S01]  /*9050*/  LDG.E.U16 R120, [R120.64] ;  /* 0x0000000678787981 */ /* 0x000162000c1e1500 */
[----:B-1----:R-:W-:-:S03]  /*9060*/  IMAD.WIDE R118, R12, 0x2, R138 ;  /* 0x000000020c767825 */ /* 0x002fc600078e028a */
[----:B------:R-:W5:Y:S01]  /*9070*/  LDL.64 R138, [R1+0x210] ;  /* 0x00021000018a7983 */ /* 0x000f620000100a00 */
[----:B------:R-:W-:-:S03]  /*9080*/  IMAD.WIDE R128, R12, 0x2, R128 ;  /* 0x000000020c807825 */ /* 0x000fc600078e0280 */
[----:B------:R1:W5:Y:S04]  /*9090*/  LDG.E.U16 R118, [R118.64] ;  /* 0x0000000676767981 */ /* 0x000368000c1e1500 */
[----:B0-----:R0:W5:Y:S04]  /*90a0*/  LDG.E.U16 R121, [R126.64] ;  /* 0x000000067e797981 */ /* 0x001168000c1e1500 */
[----:B-1----:R3:W5:Y:S01]  /*90b0*/  LDG.E.U16 R119, [R128.64] ;  /* 0x0000000680777981 */ /* 0x002762000c1e1500 */
[----:B0-----:R-:W-:-:S03]  /*90c0*/  IMAD.WIDE R126, R12, 0x2, R144 ;  /* 0x000000020c7e7825 */ /* 0x001fc600078e0290 */
[----:B------:R-:W5:Y:S01]  /*90d0*/  LDL.64 R144, [R1+0x1d8] ;  /* 0x0001d80001907983 */ /* 0x000f620000100a00 */
[----:B----4-:R-:W-:-:S03]  /*90e0*/  IMAD.WIDE R132, R12, 0x2, R132 ;  /* 0x000000020c847825 */ /* 0x010fc600078e0284 */
[----:B------:R0:W4:Y:S01]  /*90f0*/  LDG.E.U16 R126, [R126.64] ;  /* 0x000000067e7e7981 */ /* 0x000122000c1e1500 */
[----:B--2---:R-:W-:-:S05]  /*9100*/  IMAD.WIDE R124, R12, 0x2, R124 ;  /* 0x000000020c7c7825 */ /* 0x004fca00078e027c */
[----:B------:R1:W2:Y:S02]  /*9110*/  LDG.E.U16 R123, [R124.64] ;  /* 0x000000067c7b7981 */ /* 0x0002a4000c1e1500 */
[C---:B-1----:R-:W-:Y:S02]  /*9120*/  IMAD.WIDE R124, R12.reuse, 0x2, R134 ;  /* 0x000000020c7c7825 */ /* 0x042fe400078e0286 */
[----:B------:R-:W2:Y:S02]  /*9130*/  LDL.64 R134, [R1+0x1f0] ;  /* 0x0001f00001867983 */ /* 0x000ea40000100a00 */
[C---:B---3--:R-:W-:Y:S02]  /*9140*/  IMAD.WIDE R128, R12.reuse, 0x2, R140 ;  /* 0x000000020c807825 */ /* 0x048fe400078e028c */
[----:B------:R1:W3:Y:S04]  /*9150*/  LDG.E.U16 R124, [R124.64] ;  /* 0x000000067c7c7981 */ /* 0x0002e8000c1e1500 */
[----:B------:R-:W3:Y:S04]  /*9160*/  LDL.64 R140, [R1+0x1d0] ;  /* 0x0001d000018c7983 */ /* 0x000ee80000100a00 */
[----:B------:R0:W4:Y:S04]  /*9170*/  LDG.E.U16 R128, [R128.64] ;  /* 0x0000000680807981 */ /* 0x000128000c1e1500 */
[----:B-1----:R1:W4:Y:S02]  /*9180*/  LDG.E.U16 R125, [R132.64] ;  /* 0x00000006847d7981 */ /* 0x002324000c1e1500 */
[----:B-1----:R-:W-:-:S02]  /*9190*/  IMAD.WIDE R132, R12, 0x2, R160 ;  /* 0x000000020c847825 */ /* 0x002fc400078e02a0 */
[----:B------:R-:W4:Y:S02]  /*91a0*/  LDL.64 R160, [R1+0x1a8] ;  /* 0x0001a80001a07983 */ /* 0x000f240000100a00 */
[C---:B------:R-:W-:Y:S02]  /*91b0*/  IMAD.WIDE R130, R12.reuse, 0x2, R130 ;  /* 0x000000020c827825 */ /* 0x040fe400078e0282 */
[----:B------:R1:W4:Y:S04]  /*91c0*/  LDG.E.U16 R132, [R132.64] ;  /* 0x0000000684847981 */ /* 0x000328000c1e1500 */
[----:B0-----:R0:W4:Y:S01]  /*91d0*/  LDG.E.U16 R127, [R130.64] ;  /* 0x00000006827f7981 */ /* 0x001122000c1e1500 */
[----:B-----5:R-:W-:-:S04]  /*91e0*/  IMAD.WIDE R136, R12, 0x2, R136 ;  /* 0x000000020c887825 */ /* 0x020fc800078e0288 */
[C---:B0-----:R-:W-:Y:S02]  /*91f0*/  IMAD.WIDE R130, R12.reuse, 0x2, R148 ;  /* 0x000000020c827825 */ /* 0x041fe400078e0294 */
[----:B------:R-:W5:Y:S04]  /*9200*/  LDL.64 R148, [R1+0x1c0] ;  /* 0x0001c00001947983 */ /* 0x000f680000100a00 */
[----:B------:R0:W5:Y:S04]  /*9210*/  LDG.E.U16 R130, [R130.64] ;  /* 0x0000000682827981 */ /* 0x000168000c1e1500 */
[----:B0-----:R0:W5:Y:S01]  /*9220*/  LDG.E.U16 R131, [R136.64] ;  /* 0x0000000688837981 */ /* 0x001162000c1e1500 */
[----:B------:R-:W-:-:S05]  /*9230*/  IMAD.WIDE R138, R12, 0x2, R138 ;  /* 0x000000020c8a7825 */ /* 0x000fca00078e028a */
[----:B------:R0:W5:Y:S02]  /*9240*/  LDG.E.U16 R129, [R138.64] ;  /* 0x000000068a817981 */ /* 0x000164000c1e1500 */
[C---:B0-----:R-:W-:Y:S02]  /*9250*/  IMAD.WIDE R136, R12.reuse, 0x2, R144 ;  /* 0x000000020c887825 */ /* 0x041fe400078e0290 */
[----:B------:R-:W5:Y:S02]  /*9260*/  LDL.64 R144, [R1+0x1a0] ;  /* 0x0001a00001907983 */ /* 0x000f640000100a00 */
[C---:B------:R-:W-:Y:S02]  /*9270*/  IMAD.WIDE R138, R12.reuse, 0x2, R158 ;  /* 0x000000020c8a7825 */ /* 0x040fe400078e029e */
[----:B------:R-:W5:Y:S04]  /*9280*/  LDL.64 R158, [R1+0x190] ;  /* 0x00019000019e7983 */ /* 0x000f680000100a00 */
[----:B------:R0:W5:Y:S01]  /*9290*/  LDG.E.U16 R136, [R136.64] ;  /* 0x0000000688887981 */ /* 0x000162000c1e1500 */
[----:B------:R-:W-:-:S03]  /*92a0*/  IMAD.WIDE R142, R12, 0x2, R142 ;  /* 0x000000020c8e7825 */ /* 0x000fc600078e028e */
[----:B------:R0:W5:Y:S01]  /*92b0*/  LDG.E.U16 R138, [R138.64] ;  /* 0x000000068a8a7981 */ /* 0x000162000c1e1500 */
[----:B--2---:R-:W-:-:S05]  /*92c0*/  IMAD.WIDE R134, R12, 0x2, R134 ;  /* 0x000000020c867825 */ /* 0x004fca00078e0286 */
[----:B-1----:R1:W2:Y:S01]  /*92d0*/  LDG.E.U16 R133, [R134.64] ;  /* 0x0000000686857981 */ /* 0x0022a2000c1e1500 */
[----:B---3--:R-:W-:-:S05]  /*92e0*/  IMAD.WIDE R140, R12, 0x2, R140 ;  /* 0x000000020c8c7825 */ /* 0x008fca00078e028c */
[----:B0-----:R0:W3:Y:S01]  /*92f0*/  LDG.E.U16 R137, [R140.64] ;  /* 0x000000068c897981 */ /* 0x0010e2000c1e1500 */
[----:B-1----:R-:W-:-:S03]  /*9300*/  IMAD.WIDE R134, R12, 0x2, R146 ;  /* 0x000000020c867825 */ /* 0x002fc600078e0292 */
[----:B------:R-:W2:Y:S04]  /*9310*/  LDL.64 R146, [R1+0x1b0] ;  /* 0x0001b00001927983 */ /* 0x000ea80000100a00 */
[----:B------:R1:W3:Y:S01]  /*9320*/  LDG.E.U16 R134, [R134.64] ;  /* 0x0000000686867981 */ /* 0x0002e2000c1e1500 */
[----:B0-----:R-:W-:-:S03]  /*9330*/  IMAD.WIDE R140, R12, 0x2, R150 ;  /* 0x000000020c8c7825 */ /* 0x001fc600078e0296 */
[----:B------:R-:W3:Y:S04]  /*9340*/  LDL.64 R150, [R1+0x180] ;  /* 0x0001800001967983 */ /* 0x000ee80000100a00 */
[----:B------:R0:W3:Y:S04]  /*9350*/  LDG.E.U16 R140, [R140.64] ;  /* 0x000000068c8c7981 */ /* 0x0000e8000c1e1500 */
[----:B-1----:R4:W3:Y:S02]  /*9360*/  LDG.E.U16 R135, [R142.64] ;  /* 0x000000068e877981 */ /* 0x0028e4000c1e1500 */
[----:B----4-:R-:W-:-:S02]  /*9370*/  IMAD.WIDE R142, R12, 0x2, R160 ;  /* 0x000000020c8e7825 */ /* 0x010fc400078e02a0 */
[----:B------:R-:W4:Y:S04]  /*9380*/  LDL.64 R160, [R1+0x160] ;  /* 0x0001600001a07983 */ /* 0x000f280000100a00 */
[----:B------:R1:W4:Y:S01]  /*9390*/  LDG.E.U16 R142, [R142.64] ;  /* 0x000000068e8e7981 */ /* 0x000322000c1e1500 */
[----:B-----5:R-:W-:-:S05]  /*93a0*/  IMAD.WIDE R144, R12, 0x2, R144 ;  /* 0x000000020c907825 */ /* 0x020fca00078e0290 */
[----:B-1----:R1:W5:Y:S01]  /*93b0*/  LDG.E.U16 R143, [R144.64] ;  /* 0x00000006908f7981 */ /* 0x002362000c1e1500 */
[----:B------:R-:W-:-:S04]  /*93c0*/  IMAD.WIDE R158, R12, 0x2, R158 ;  /* 0x000000020c9e7825 */ /* 0x000fc800078e029e */
[C---:B-1----:R-:W-:Y:S02]  /*93d0*/  IMAD.WIDE R144, R12.reuse, 0x2, R240 ;  /* 0x000000020c907825 */ /* 0x042fe400078e02f0 */
[----:B------:R-:W5:Y:S04]  /*93e0*/  LDL.64 R240, [R1+0x130] ;  /* 0x0001300001f07983 */ /* 0x000f680000100a00 */
[----:B------:R1:W5:Y:S04]  /*93f0*/  LDG.E.U16 R144, [R144.64] ;  /* 0x0000000690907981 */ /* 0x000368000c1e1500 */
[----:B-1----:R1:W5:Y:S02]  /*9400*/  LDG.E.U16 R145, [R158.64] ;  /* 0x000000069e917981 */ /* 0x002364000c1e1500 */
[----:B-1----:R-:W-:-:S02]  /*9410*/  IMAD.WIDE R158, R12, 0x2, R196 ;  /* 0x000000020c9e7825 */ /* 0x002fc400078e02c4 */
[----:B------:R-:W5:Y:S04]  /*9420*/  LDL.64 R196, [R1+0x110] ;  /* 0x0001100001c47983 */ /* 0x000f680000100a00 */
[----:B------:R1:W5:Y:S04]  /*9430*/  LDG.E.U16 R152, [R158.64] ;  /* 0x000000069e987981 */ /* 0x000368000c1e1500 */
[----:B-1----:R-:W5:Y:S01]  /*9440*/  LDL.64 R158, [R1+0x150] ;  /* 0x00015000019e7983 */ /* 0x002f620000100a00 */
[----:B------:R-:W-:-:S05]  /*9450*/  IMAD.WIDE R148, R12, 0x2, R148 ;  /* 0x000000020c947825 */ /* 0x000fca00078e0294 */
[----:B------:R1:W5:Y:S01]  /*9460*/  LDG.E.U16 R139, [R148.64] ;  /* 0x00000006948b7981 */ /* 0x000362000c1e1500 */
[----:B------:R-:W-:-:S04]  /*9470*/  IMAD.WIDE R162, R12, 0x2, R162 ;  /* 0x000000020ca27825 */ /* 0x000fc800078e02a2 */
[C---:B-1----:R-:W-:Y:S02]  /*9480*/  IMAD.WIDE R148, R12.reuse, 0x2, R232 ;  /* 0x000000020c947825 */ /* 0x042fe400078e02e8 */
[----:B------:R-:W5:Y:S04]  /*9490*/  LDL.64 R232, [R1+0x128] ;  /* 0x0001280001e87983 */ /* 0x000f680000100a00 */
[----:B------:R1:W5:Y:S04]  /*94a0*/  LDG.E.U16 R148, [R148.64] ;  /* 0x0000000694947981 */ /* 0x000368000c1e1500 */
[----:B-1----:R1:W5:Y:S04]  /*94b0*/  LDG.E.U16 R149, [R162.64] ;  /* 0x00000006a2957981 */ /* 0x002368000c1e1500 */
[----:B-1----:R-:W5:Y:S01]  /*94c0*/  LDL.64 R162, [R1+0x140] ;  /* 0x0001400001a27983 */ /* 0x002f620000100a00 */
[----:B--2---:R-:W-:-:S05]  /*94d0*/  IMAD.WIDE R146, R12, 0x2, R146 ;  /* 0x000000020c927825 */ /* 0x004fca00078e0292 */
[----:B0-----:R0:W2:Y:S01]  /*94e0*/  LDG.E.U16 R141, [R146.64] ;  /* 0x00000006928d7981 */ /* 0x0010a2000c1e1500 */
[----:B---3--:R-:W-:-:S04]  /*94f0*/  IMAD.WIDE R150, R12, 0x2, R150 ;  /* 0x000000020c967825 */ /* 0x008fc800078e0296 */
[C---:B0-----:R-:W-:Y:S02]  /*9500*/  IMAD.WIDE R146, R12.reuse, 0x2, R236 ;  /* 0x000000020c927825 */ /* 0x041fe400078e02ec */
[----:B------:R-:W3:Y:S04]  /*9510*/  LDL.64 R236, [R1+0x118] ;  /* 0x0001180001ec7983 */ /* 0x000ee80000100a00 */
[----:B------:R0:W2:Y:S01]  /*9520*/  LDG.E.U16 R146, [R146.64] ;  /* 0x0000000692927981 */ /* 0x0000a2000c1e1500 */
[----:B----4-:R-:W-:-:S03]  /*9530*/  IMAD.WIDE R160, R12, 0x2, R160 ;  /* 0x000000020ca07825 */ /* 0x010fc600078e02a0 */
[----:B0-----:R0:W4:Y:S02]  /*9540*/  LDG.E.U16 R147, [R150.64] ;  /* 0x0000000696937981 */ /* 0x001124000c1e1500 */
[C---:B0-----:R-:W-:Y:S02]  /*9550*/  IMAD.WIDE R150, R12.reuse, 0x2, R198 ;  /* 0x000000020c967825 */ /* 0x041fe400078e02c6 */
[----:B------:R-:W2:Y:S04]  /*9560*/  LDL.64 R198, [R1+0x120] ;  /* 0x0001200001c67983 */ /* 0x000ea80000100a00 */
[----:B------:R0:W3:Y:S04]  /*9570*/  LDG.E.U16 R150, [R150.64] ;  /* 0x0000000696967981 */ /* 0x0000e8000c1e1500 */
[----:B0-----:R0:W3:Y:S04]  /*9580*/  LDG.E.U16 R151, [R160.64] ;  /* 0x00000006a0977981 */ /* 0x0010e8000c1e1500 */
[----:B0-----:R-:W3:Y:S01]  /*9590*/  LDL.64 R160, [R1+0x148] ;  /* 0x0001480001a07983 */ /* 0x001ee20000100a00 */
[----:B-----5:R-:W-:-:S05]  /*95a0*/  IMAD.WIDE R158, R12, 0x2, R158 ;  /* 0x000000020c9e7825 */ /* 0x020fca00078e029e */
[----:B------:R0:W5:Y:S02]  /*95b0*/  LDG.E.U16 R164, [R158.64] ;  /* 0x000000069ea47981 */ /* 0x000164000c1e1500 */
[C---:B0-----:R-:W-:Y:S02]  /*95c0*/  IMAD.WIDE R158, R12.reuse, 0x2, R244 ;  /* 0x000000020c9e7825 */ /* 0x041fe400078e02f4 */
[----:B------:R-:W4:Y:S04]  /*95d0*/  LDL.64 R244, [R1+0xd0] ;  /* 0x0000d00001f47983 */ /* 0x000f280000100a00 */
[----:B------:R2:W4:Y:S01]  /*95e0*/  LDG.E.U16 R170, [R158.64] ;  /* 0x000000069eaa7981 */ /* 0x000522000c1e1500 */
[----:B------:R-:W-:-:S05]  /*95f0*/  IMAD.WIDE R162, R12, 0x2, R162 ;  /* 0x000000020ca27825 */ /* 0x000fca00078e02a2 */
[----:B------:R0:W4:Y:S02]  /*9600*/  LDG.E.U16 R168, [R162.64] ;  /* 0x00000006a2a87981 */ /* 0x000124000c1e1500 */
[C---:B0-----:R-:W-:Y:S02]  /*9610*/  IMAD.WIDE R162, R12.reuse, 0x2, R232 ;  /* 0x000000020ca27825 */ /* 0x041fe400078e02e8 */
[----:B------:R-:W4:Y:S04]  /*9620*/  LDL.64 R232, [R1+0xf8] ;  /* 0x0000f80001e87983 */ /* 0x000f280000100a00 */
[----:B------:R0:W5:Y:S01]  /*9630*/  LDG.E.U16 R174, [R162.64] ;  /* 0x00000006a2ae7981 */ /* 0x000162000c1e1500 */
[----:B--2---:R-:W-:-:S03]  /*9640*/  IMAD.WIDE R158, R12, 0x2, R198 ;  /* 0x000000020c9e7825 */ /* 0x004fc600078e02c6 */
[----:B------:R-:W2:Y:S04]  /*9650*/  LDL.64 R198, [R1+0xf0] ;  /* 0x0000f00001c67983 */ /* 0x000ea80000100a00 */
[----:B------:R1:W2:Y:S04]  /*9660*/  LDG.E.U16 R176, [R158.64] ;  /* 0x000000069eb07981 */ /* 0x0002a8000c1e1500 */
[----:B-1----:R-:W2:Y:S01]  /*9670*/  LDL.64 R158, [R1+0x108] ;  /* 0x00010800019e7983 */ /* 0x002ea20000100a00 */
[----:B---3--:R-:W-:-:S05]  /*9680*/  IMAD.WIDE R160, R12, 0x2, R160 ;  /* 0x000000020ca07825 */ /* 0x008fca00078e02a0 */
[----:B------:R1:W3:Y:S02]  /*9690*/  LDG.E.U16 R166, [R160.64] ;  /* 0x00000006a0a67981 */ /* 0x0002e4000c1e1500 */
[C---:B-1----:R-:W-:Y:S02]  /*96a0*/  IMAD.WIDE R160, R12.reuse, 0x2, R240 ;  /* 0x000000020ca07825 */ /* 0x042fe400078e02f0 */
[----:B------:R-:W3:Y:S04]  /*96b0*/  LDL.64 R240, [R1+0xc0] ;  /* 0x0000c00001f07983 */ /* 0x000ee80000100a00 */
[----:B------:R1:W3:Y:S02]  /*96c0*/  LDG.E.U16 R172, [R160.64] ;  /* 0x00000006a0ac7981 */ /* 0x0002e4000c1e1500 */
[----:B-1----:R-:W-:-:S02]  /*96d0*/  IMAD.WIDE R160, R12, 0x2, R236 ;  /* 0x000000020ca07825 */ /* 0x002fc400078e02ec */
[----:B------:R-:W5:Y:S04]  /*96e0*/  LDL.64 R236, [R1+0xb0] ;  /* 0x0000b00001ec7983 */ /* 0x000f680000100a00 */
[----:B------:R1:W5:Y:S04]  /*96f0*/  LDG.E.U16 R178, [R160.64] ;  /* 0x00000006a0b27981 */ /* 0x000368000c1e1500 */
[----:B-1----:R-:W5:Y:S01]  /*9700*/  LDL.64 R160, [R1+0x100] ;  /* 0x0001000001a07983 */ /* 0x002f620000100a00 */
[----:B0-----:R-:W-:-:S03]  /*9710*/  IMAD.WIDE R162, R12, 0x2, R196 ;  /* 0x000000020ca27825 */ /* 0x001fc600078e02c4 */
[----:B------:R-:W5:Y:S04]  /*9720*/  LDL.64 R196, [R1+0xa0] ;  /* 0x0000a00001c47983 */ /* 0x000f680000100a00 */
[----:B------:R4:W5:Y:S02]  /*9730*/  LDG.E.U16 R180, [R162.64] ;  /* 0x00000006a2b47981 */ /* 0x000964000c1e1500 */
[C---:B----4-:R-:W-:Y:S02]  /*9740*/  IMAD.WIDE R162, R12.reuse, 0x2, R232 ;  /* 0x000000020ca27825 */ /* 0x050fe400078e02e8 */
[----:B------:R-:W4:Y:S04]  /*9750*/  LDL.64 R232, [R1+0x80] ;  /* 0x0000800001e87983 */ /* 0x000f280000100a00 */
[----:B------:R0:W4:Y:S01]  /*9760*/  LDG.E.U16 R186, [R162.64] ;  /* 0x00000006a2ba7981 */ /* 0x000122000c1e1500 */
[----:B--2---:R-:W-:-:S05]  /*9770*/  IMAD.WIDE R158, R12, 0x2, R158 ;  /* 0x000000020c9e7825 */ /* 0x004fca00078e029e */
[----:B------:R1:W2:Y:S02]  /*9780*/  LDG.E.U16 R182, [R158.64] ;  /* 0x000000069eb67981 */ /* 0x0002a4000c1e1500 */
[C---:B-1----:R-:W-:Y:S02]  /*9790*/  IMAD.WIDE R158, R12.reuse, 0x2, R198 ;  /* 0x000000020c9e7825 */ /* 0x042fe400078e02c6 */
[----:B------:R-:W2:Y:S04]  /*97a0*/  LDL.64 R198, [R1+0x70] ;  /* 0x0000700001c67983 */ /* 0x000ea80000100a00 */
[----:B------:R3:W4:Y:S02]  /*97b0*/  LDG.E.U16 R188, [R158.64] ;  /* 0x000000069ebc7981 */ /* 0x000724000c1e1500 */
[----:B---3--:R-:W-:-:S02]  /*97c0*/  IMAD.WIDE R158, R12, 0x2, R240 ;  /* 0x000000020c9e7825 */ /* 0x008fc400078e02f0 */
[----:B------:R-:W3:Y:S04]  /*97d0*/  LDL.64 R240, [R1+0x30] ;  /* 0x0000300001f07983 */ /* 0x000ee80000100a00 */
[----:B------:R1:W3:Y:S04]  /*97e0*/  LDG.E.U16 R194, [R158.64] ;  /* 0x000000069ec27981 */ /* 0x0002e8000c1e1500 */
[----:B-1----:R-:W3:Y:S01]  /*97f0*/  LDL.64 R158, [R1+0x90] ;  /* 0x00009000019e7983 */ /* 0x002ee20000100a00 */
[----:B-----5:R-:W-:-:S05]  /*9800*/  IMAD.WIDE R160, R12, 0x2, R160 ;  /* 0x000000020ca07825 */ /* 0x020fca00078e02a0 */
[----:B------:R1:W5:Y:S04]  /*9810*/  LDG.E.U16 R184, [R160.64] ;  /* 0x00000006a0b87981 */ /* 0x000368000c1e1500 */
[----:B-1----:R-:W4:Y:S01]  /*9820*/  LDL.64 R160, [R1+0xe0] ;  /* 0x0000e00001a07983 */ /* 0x002f220000100a00 */
[----:B0-----:R-:W-:-:S03]  /*9830*/  IMAD.WIDE R162, R12, 0x2, R244 ;  /* 0x000000020ca27825 */ /* 0x001fc600078e02f4 */
[----:B------:R-:W5:Y:S04]  /*9840*/  LDL.64 R244, [R1+0x20] ;  /* 0x0000200001f47983 */ /* 0x000f680000100a00 */
[----:B------:R0:W5:Y:S02]  /*9850*/  LDG.E.U16 R192, [R162.64] ;  /* 0x00000006a2c07981 */ /* 0x000164000c1e1500 */
[----:B0-----:R-:W-:-:S05]  /*9860*/  IMAD.WIDE R162, R12, 0x2, R196 ;  /* 0x000000020ca27825 */ /* 0x001fca00078e02c4 */
[----:B------:R2:W5:Y:S02]  /*9870*/  LDG.E.U16 R197, [R162.64] ;  /* 0x00000006a2c57981 */ /* 0x000564000c1e1500 */
[----:B--2---:R-:W-:-:S05]  /*9880*/  IMAD.WIDE R162, R12, 0x2, R198 ;  /* 0x000000020ca27825 */ /* 0x004fca00078e02c6 */
[----:B------:R0:W2:Y:S04]  /*9890*/  LDG.E.U16 R200, [R162.64] ;  /* 0x00000006a2c87981 */ /* 0x0000a8000c1e1500 */
[----:B0-----:R-:W2:Y:S01]  /*98a0*/  LDL.64 R162, [R1+0x40] ;  /* 0x0000400001a27983 */ /* 0x001ea20000100a00 */
[----:B---3--:R-:W-:-:S05]  /*98b0*/  IMAD.WIDE R158, R12, 0x2, R158 ;  /* 0x000000020c9e7825 */ /* 0x008fca00078e029e */
[----:B------:R0:W3:Y:S04]  /*98c0*/  LDG.E.U16 R198, [R158.64] ;  /* 0x000000069ec67981 */ /* 0x0000e8000c1e1500 */
[----:B0-----:R-:W2:Y:S01]  /*98d0*/  LDL.64 R158, [R1+0x60] ;  /* 0x00006000019e7983 */ /* 0x001ea20000100a00 */
[----:B----4-:R-:W-:-:S05]  /*98e0*/  IMAD.WIDE R160, R12, 0x2, R160 ;  /* 0x000000020ca07825 */ /* 0x010fca00078e02a0 */
[----:B------:R0:W4:Y:S02]  /*98f0*/  LDG.E.U16 R190, [R160.64] ;  /* 0x00000006a0be7981 */ /* 0x000124000c1e1500 */
[C---:B0-----:R-:W-:Y:S02]  /*9900*/  IMAD.WIDE R160, R12.reuse, 0x2, R236 ;  /* 0x000000020ca07825 */ /* 0x041fe400078e02ec */
[----:B------:R-:W3:Y:S04]  /*9910*/  LDL.64 R236, [R1+0x10] ;  /* 0x0000100001ec7983 */ /* 0x000ee80000100a00 */
[----:B------:R0:W3:Y:S02]  /*9920*/  LDG.E.U16 R196, [R160.64] ;  /* 0x00000006a0c47981 */ /* 0x0000e4000c1e1500 */
[----:B0-----:R-:W-:-:S02]  /*9930*/  IMAD.WIDE R160, R12, 0x2, R232 ;  /* 0x000000020ca07825 */ /* 0x001fc400078e02e8 */
[----:B------:R-:W3:Y:S04]  /*9940*/  LDL.64 R232, [R1] ;  /* 0x0000000001e87983 */ /* 0x000ee80000100a00 */
[----:B------:R0:W4:Y:S04]  /*9950*/  LDG.E.U16 R199, [R160.64] ;  /* 0x00000006a0c77981 */ /* 0x000128000c1e1500 */
[----:B0-----:R-:W4:Y:S01]  /*9960*/  LDL.64 R160, [R1+0x50] ;  /* 0x0000500001a07983 */ /* 0x001f220000100a00 */
[----:B--2---:R-:W-:-:S05]  /*9970*/  IMAD.WIDE R158, R12, 0x2, R158 ;  /* 0x000000020c9e7825 */ /* 0x004fca00078e029e */
[----:B------:R0:W2:Y:S02]  /*9980*/  LDG.E.U16 R202, [R158.64] ;  /* 0x000000069eca7981 */ /* 0x0000a4000c1e1500 */
[C---:B0-----:R-:W-:Y:S02]  /*9990*/  IMAD.WIDE R158, R12.reuse, 0x2, R240 ;  /* 0x000000020c9e7825 */ /* 0x041fe400078e02f0 */
[----:B------:R-:W2:Y:S04]  /*99a0*/  LDL.64 R240, [R1+0xc8] ;  /* 0x0000c80001f07983 */ /* 0x000ea80000100a00 */
[----:B------:R3:W2:Y:S02]  /*99b0*/  LDG.E.U16 R208, [R158.64] ;  /* 0x000000069ed07981 */ /* 0x0006a4000c1e1500 */
[----:B---3--:R-:W-:-:S02]  /*99c0*/  IMAD.WIDE R158, R12, 0x2, R232 ;  /* 0x000000020c9e7825 */ /* 0x008fc400078e02e8 */
[----:B------:R-:W3:Y:S04]  /*99d0*/  LDL.64 R232, [R1+0x68] ;  /* 0x0000680001e87983 */ /* 0x000ee80000100a00 */
[----:B------:R0:W2:Y:S04]  /*99e0*/  LDG.E.U16 R214, [R158.64] ;  /* 0x000000069ed67981 */ /* 0x0000a8000c1e1500 */
[----:B0-----:R-:W2:Y:S01]  /*99f0*/  LDL.64 R158, [R1+0xe8] ;  /* 0x0000e800019e7983 */ /* 0x001ea20000100a00 */
[----:B----4-:R-:W-:-:S05]  /*9a00*/  IMAD.WIDE R160, R12, 0x2, R160 ;  /* 0x000000020ca07825 */ /* 0x010fca00078e02a0 */
[----:B------:R5:W4:Y:S02]  /*9a10*/  LDG.E.U16 R204, [R160.64] ;  /* 0x00000006a0cc7981 */ /* 0x000b24000c1e1500 */
[C---:B-----5:R-:W-:Y:S02]  /*9a20*/  IMAD.WIDE R160, R12.reuse, 0x2, R244 ;  /* 0x000000020ca07825 */ /* 0x060fe400078e02f4 */
[----:B------:R-:W5:Y:S04]  /*9a30*/  LDL.64 R244, [R1+0x98] ;  /* 0x0000980001f47983 */ /* 0x000f680000100a00 */
[----:B------:R0:W3:Y:S02]  /*9a40*/  LDG.E.U16 R210, [R160.64] ;  /* 0x00000006a0d27981 */ /* 0x0000e4000c1e1500 */
[----:B0-----:R-:W-:-:S05]  /*9a50*/  IMAD.WIDE R160, R12, 0x2, R246 ;  /* 0x000000020ca07825 */ /* 0x001fca00078e02f6 */
[----:B------:R0:W3:Y:S04]  /*9a60*/  LDG.E.U16 R216, [R160.64] ;  /* 0x00000006a0d87981 */ /* 0x0000e8000c1e1500 */
[----:B0-----:R-:W3:Y:S01]  /*9a70*/  LDL.64 R160, [R1+0xd8] ;  /* 0x0000d80001a07983 */ /* 0x001ee20000100a00 */
[----:B--2---:R-:W-:-:S05]  /*9a80*/  IMAD.WIDE R158, R12, 0x2, R158 ;  /* 0x000000020c9e7825 */ /* 0x004fca00078e029e */
[----:B------:R0:W2:Y:S04]  /*9a90*/  LDG.E.U16 R220, [R158.64] ;  /* 0x000000069edc7981 */ /* 0x0000a8000c1e1500 */
[----:B0-----:R-:W2:Y:S01]  /*9aa0*/  LDL.64 R158, [R1+0xb8] ;  /* 0x0000b800019e7983 */ /* 0x001ea20000100a00 */
[----:B------:R-:W-:-:S05]  /*9ab0*/  IMAD.WIDE R162, R12, 0x2, R162 ;  /* 0x000000020ca27825 */ /* 0x000fca00078e02a2 */
[----:B------:R0:W4:Y:S02]  /*9ac0*/  LDG.E.U16 R206, [R162.64] ;  /* 0x00000006a2ce7981 */ /* 0x000124000c1e1500 */
[C---:B0-----:R-:W-:Y:S02]  /*9ad0*/  IMAD.WIDE R162, R12.reuse, 0x2, R236 ;  /* 0x000000020ca27825 */ /* 0x041fe400078e02ec */
[----:B------:R-:W4:Y:S04]  /*9ae0*/  LDL.64 R236, [R1+0x78] ;  /* 0x0000780001ec7983 */ /* 0x000f280000100a00 */
[----:B------:R0:W4:Y:S01]  /*9af0*/  LDG.E.U16 R212, [R162.64] ;  /* 0x00000006a2d47981 */ /* 0x000122000c1e1500 */
[----:B---3--:R-:W-:-:S05]  /*9b00*/  IMAD.WIDE R160, R12, 0x2, R160 ;  /* 0x000000020ca07825 */ /* 0x008fca00078e02a0 */
[----:B------:R1:W3:Y:S04]  /*9b10*/  LDG.E.U16 R222, [R160.64] ;  /* 0x00000006a0de7981 */ /* 0x0002e8000c1e1500 */
[----:B-1----:R-:W3:Y:S01]  /*9b20*/  LDL.64 R160, [R1+0xa8] ;  /* 0x0000a80001a07983 */ /* 0x002ee20000100a00 */
[----:B--2---:R-:W-:-:S05]  /*9b30*/  IMAD.WIDE R158, R12, 0x2, R158 ;  /* 0x000000020c9e7825 */ /* 0x004fca00078e029e */
[----:B------:R1:W2:Y:S04]  /*9b40*/  LDG.E.U16 R226, [R158.64] ;  /* 0x000000069ee27981 */ /* 0x0002a8000c1e1500 */
[----:B-1----:R-:W2:Y:S01]  /*9b50*/  LDL.64 R158, [R1+0x88] ;  /* 0x00008800019e7983 */ /* 0x002ea20000100a00 */
[----:B0-----:R-:W-:-:S05]  /*9b60*/  IMAD.WIDE R162, R12, 0x2, R238 ;  /* 0x000000020ca27825 */ /* 0x001fca00078e02ee */
[----:B------:R0:W2:Y:S02]  /*9b70*/  LDG.E.U16 R218, [R162.64] ;  /* 0x00000006a2da7981 */ /* 0x0000a4000c1e1500 */
[C---:B0-----:R-:W-:Y:S02]  /*9b80*/  IMAD.WIDE R162, R12.reuse, 0x2, R240 ;  /* 0x000000020ca27825 */ /* 0x041fe400078e02f0 */
[----:B------:R-:W2:Y:S04]  /*9b90*/  LDL.64 R240, [R1+0x38] ;  /* 0x0000380001f07983 */ /* 0x000ea80000100a00 */
[----:B------:R5:W2:Y:S01]  /*9ba0*/  LDG.E.U16 R224, [R162.64] ;  /* 0x00000006a2e07981 */ /* 0x000aa2000c1e1500 */
[----:B---3--:R-:W-:-:S04]  /*9bb0*/  IMAD.WIDE R160, R12, 0x2, R160 ;  /* 0x000000020ca07825 */ /* 0x008fc800078e02a0 */
[C---:B-----5:R-:W-:Y:S01]  /*9bc0*/  IMAD.WIDE R162, R12.reuse, 0x2, R244 ;  /* 0x000000020ca27825 */ /* 0x060fe200078e02f4 */
[----:B------:R4:W3:Y:S04]  /*9bd0*/  LDG.E.U16 R228, [R160.64] ;  /* 0x00000006a0e47981 */ /* 0x0008e8000c1e1500 */
[----:B------:R0:W5:Y:S04]  /*9be0*/  LDG.E.U16 R230, [R162.64] ;  /* 0x00000006a2e67981 */ /* 0x000168000c1e1500 */
[----:B------:R-:W3:Y:S01]  /*9bf0*/  LDL.64 R244, [R1+0x8] ;  /* 0x0000080001f47983 */ /* 0x000ee20000100a00 */
[----:B----4-:R-:W-:-:S04]  /*9c00*/  IMAD.WIDE R160, R12, 0x2, R236 ;  /* 0x000000020ca07825 */ /* 0x010fc800078e02ec */
[C---:B0-----:R-:W-:Y:S02]  /*9c10*/  IMAD.WIDE R162, R12.reuse, 0x2, R232 ;  /* 0x000000020ca27825 */ /* 0x041fe400078e02e8 */
[----:B------:R0:W4:Y:S04]  /*9c20*/  LDG.E.U16 R233, [R160.64] ;  /* 0x00000006a0e97981 */ /* 0x000128000c1e1500 */
[----:B------:R1:W3:Y:S04]  /*9c30*/  LDG.E.U16 R236, [R162.64] ;  /* 0x00000006a2ec7981 */ /* 0x0002e8000c1e1500 */
[----:B0-----:R-:W3:Y:S01]  /*9c40*/  LDL.64 R160, [R1+0x48] ;  /* 0x0000480001a07983 */ /* 0x001ee20000100a00 */
[----:B--2---:R-:W-:-:S05]  /*9c50*/  IMAD.WIDE R158, R12, 0x2, R158 ;  /* 0x000000020c9e7825 */ /* 0x004fca00078e029e */
[----:B------:R0:W2:Y:S04]  /*9c60*/  LDG.E.U16 R232, [R158.64] ;  /* 0x000000069ee87981 */ /* 0x0000a8000c1e1500 */
[----:B0-----:R-:W2:Y:S01]  /*9c70*/  LDL.64 R158, [R1+0x58] ;  /* 0x00005800019e7983 */ /* 0x001ea20000100a00 */
[----:B-1----:R-:W-:-:S05]  /*9c80*/  IMAD.WIDE R162, R12, 0x2, R240 ;  /* 0x000000020ca27825 */ /* 0x002fca00078e02f0 */
        /* <DEDUP_REMOVED lines=8> */
[----:B------:R0:W4:Y:S02]  /*9d10*/  LDG.E.U16 R248, [R162.64] ;  /* 0x00000006a2f87981 */ /* 0x000124000c1e1500 */
[----:B0-----:R-:W-:-:S06]  /*9d20*/  IMAD.WIDE R162, R12, 0x2, R234 ;  /* 0x000000020ca27825 */ /* 0x001fcc00078e02ea */
[----:B------:R-:W4:Y:S01]  /*9d30*/  LDG.E.U16 R162, [R162.64] ;  /* 0x00000006a2a27981 */ /* 0x000f22000c1e1500 */
[----:B---3--:R-:W-:-:S05]  /*9d40*/  IMAD.WIDE R160, R12, 0x2, R160 ;  /* 0x000000020ca07825 */ /* 0x008fca00078e02a0 */
[----:B------:R0:W3:Y:S02]  /*9d50*/  LDG.E.U16 R245, [R160.64] ;  /* 0x00000006a0f57981 */ /* 0x0000e4000c1e1500 */
[----:B0-----:R-:W-:-:S06]  /*9d60*/  IMAD.WIDE R160, R12, 0x2, R242 ;  /* 0x000000020ca07825 */ /* 0x001fcc00078e02f2 */
[----:B------:R0:W3:Y:S01]  /*9d70*/  LDG.E.U16 R160, [R160.64] ;  /* 0x00000006a0a07981 */ /* 0x0000e2000c1e1500 */
[----:B--2---:R-:W-:-:S05]  /*9d80*/  IMAD.WIDE R158, R12, 0x2, R158 ;  /* 0x000000020c9e7825 */ /* 0x004fca00078e029e */
[----:B------:R1:W2:Y:S02]  /*9d90*/  LDG.E.U16 R244, [R158.64] ;  /* 0x000000069ef47981 */ /* 0x0002a4000c1e1500 */
[----:B-1----:R-:W-:-:S06]  /*9da0*/  IMAD.WIDE R158, R12, 0x2, R250 ;  /* 0x000000020c9e7825 */ /* 0x002fcc00078e02fa */
[----:B------:R1:W2:Y:S04]  /*9db0*/  LDG.E.U16 R159, [R158.64] ;  /* 0x000000069e9f7981 */ /* 0x0002a8000c1e1500 */
[----:B-1----:R-:W1:Y:S01]  /*9dc0*/  S2R R158, SR_TID.X ;  /* 0x00000000009e7919 */ /* 0x002e620000002100 */
[----:B------:R-:W-:Y:S02]  /*9dd0*/  F2FP.PACK_AB R18, R14, R18 ;  /* 0x000000120e12723e */ /* 0x000fe400000000ff */
[----:B------:R-:W-:Y:S01]  /*9de0*/  F2FP.PACK_AB R19, R16, R19 ;  /* 0x000000131013723e */ /* 0x000fe200000000ff */
[----:B------:R-:W-:Y:S01]  /*9df0*/  LDS R14, [R213] ;  /* 0x00000000d50e7984 */ /* 0x000fe20000000800 */
[----:B------:R-:W-:-:S03]  /*9e00*/  F2FP.PACK_AB R21, R15, R21 ;  /* 0x000000150f15723e */ /* 0x000fc600000000ff */
[----:B------:R-:W-:Y:S04]  /*9e10*/  LDS R16, [R215] ;  /* 0x00000000d7107984 */ /* 0x000fe80000000800 */
[----:B------:R-:W-:Y:S01]  /*9e20*/  LDS R15, [R211] ;  /* 0x00000000d30f7984 */ /* 0x000fe20000000800 */
[----:B-1----:R-:W-:-:S05]  /*9e30*/  LOP3.LUT R158, R158, 0x1c, RZ, 0xc0, !PT ;  /* 0x0000001c9e9e7812 */ /* 0x002fca00078ec0ff */
[----:B0-----:R0:W-:Y:S04]  /*9e40*/  LDS R161, [R158.X8] ;  /* 0x000000009ea17984 */ /* 0x0011e80000008800 */
[----:B------:R-:W-:Y:S01]  /*9e50*/  BAR.SYNC.DEFER_BLOCKING 0x0 ;  /* 0x0000000000007b1d */ /* 0x000fe20000010000 */
[----:B------:R-:W-:Y:S01]  /*9e60*/  F2FP.PACK_AB R17, R17, R20 ;  /* 0x000000141111723e */ /* 0x000fe200000000ff */
[----:B0-----:R-:W-:-:S04]  /*9e70*/  FADD R158, -R3, R195 ;  /* 0x000000c3039e7221 */ /* 0x001fc80000000100 */
[----:B------:R-:W-:Y:S01]  /*9e80*/  FMUL R158, R158, 1.4426950216293334961 ;  /* 0x3fb8aa3b9e9e7820 */ /* 0x000fe20000400000 */
        /* <DEDUP_REMOVED lines=115> */
[----:B-----5:R-:W-:Y:S04]  /*a5c0*/  STS.U16 [R201+0xce00], R230 ;  /* 0x00ce00e6c9007388 */ /* 0x020fe80000000400 */
[----:B------:R-:W-:Y:S04]  /*a5d0*/  STS.U16 [R201+0xd200], R232 ;  /* 0x00d200e8c9007388 */ /* 0x000fe80000000400 */
[----:B----4-:R-:W-:Y:S04]  /*a5e0*/  STS.U16 [R201+0xd600], R233 ;  /* 0x00d600e9c9007388 */ /* 0x010fe80000000400 */
[----:B------:R-:W-:Y:S04]  /*a5f0*/  STS.U16 [R201+0xda00], R236 ;  /* 0x00da00ecc9007388 */ /* 0x000fe80000000400 */
[----:B------:R-:W-:Y:S04]  /*a600*/  STS.U16 [R201+0xde00], R237 ;  /* 0x00de00edc9007388 */ /* 0x000fe80000000400 */
[----:B------:R-:W-:Y:S04]  /*a610*/  STS.U16 [R201+0xe200], R240 ;  /* 0x00e200f0c9007388 */ /* 0x000fe80000000400 */
[----:B------:R-:W-:Y:S04]  /*a620*/  STS.U16 [R201+0xe600], R241 ;  /* 0x00e600f1c9007388 */ /* 0x000fe80000000400 */
[----:B--2---:R-:W-:Y:S04]  /*a630*/  STS.U16 [R201+0xea00], R244 ;  /* 0x00ea00f4c9007388 */ /* 0x004fe80000000400 */
[----:B---3--:R-:W-:Y:S04]  /*a640*/  STS.U16 [R201+0xee00], R245 ;  /* 0x00ee00f5c9007388 */ /* 0x008fe80000000400 */
[----:B------:R-:W-:Y:S04]  /*a650*/  STS.U16 [R201+0xf200], R248 ;  /* 0x00f200f8c9007388 */ /* 0x000fe80000000400 */
[----:B------:R-:W-:Y:S04]  /*a660*/  STS.U16 [R201+0xf600], R159 ;  /* 0x00f6009fc9007388 */ /* 0x000fe80000000400 */
[----:B------:R-:W-:Y:S04]  /*a670*/  STS.U16 [R201+0xfa00], R160 ;  /* 0x00fa00a0c9007388 */ /* 0x000fe80000000400 */
[----:B------:R-:W-:Y:S04]  /*a680*/  STS.U16 [R201+0xfe00], R162 ;  /* 0x00fe00a2c9007388 */ /* 0x000fe80000000400 */
[----:B------:R-:W-:Y:S04]  /*a690*/  STS [R9+0x18000], R18 ;  /* 0x0180001209007388 */ /* 0x000fe80000000800 */
[----:B------:R0:W-:Y:S04]  /*a6a0*/  STS [R9+0x18400], R17 ;  /* 0x0184001109007388 */ /* 0x0001e80000000800 */
[----:B------:R1:W-:Y:S04]  /*a6b0*/  STS [R9+0x18800], R19 ;  /* 0x0188001309007388 */ /* 0x0003e80000000800 */
[----:B------:R-:W-:Y:S04]  /*a6c0*/  STS [R9+0x18c00], R21 ;  /* 0x018c001509007388 */ /* 0x000fe80000000800 */
[----:B------:R-:W-:Y:S01]  /*a6d0*/  BAR.SYNC.DEFER_BLOCKING 0x0 ;  /* 0x0000000000007b1d */ /* 0x000fe20000010000 */
[----:B0-----:R-:W-:-:S04]  /*a6e0*/  FADD R17, -R4, R193 ;  /* 0x000000c104117221 */ /* 0x001fc80000000100 */
[----:B------:R-:W-:Y:S01]  /*a6f0*/  FMUL R17, R17, 1.4426950216293334961 ;  /* 0x3fb8aa3b11117820 */ /* 0x000fe20000400000 */
[----:B------:R-:W0:Y:S08]  /*a700*/  MUFU.EX2 R158, R158 ;  /* 0x0000009e009e7308 */ /* 0x000e300000000800 */
[----:B------:R-:W2:Y:S01]  /*a710*/  MUFU.EX2 R17, R17 ;  /* 0x0000001100117308 */ /* 0x000ea20000000800 */
[----:B------:R-:W-:Y:S04]  /*a720*/  LDSM.16.M88.4 R116, [R13+0x18000] ;  /* 0x018000000d74783b */ /* 0x000fe80000000200 */
[----:B------:R-:W3:Y:S04]  /*a730*/  LDSM.16.M88.4 R20, [R8] ;  /* 0x000000000814783b */ /* 0x000ee80000000200 */
[----:B------:R-:W4:Y:S01]  /*a740*/  LDSM.16.M88.4 R32, [R8+0x4000] ;  /* 0x004000000820783b */ /* 0x000f220000000200 */
[----:B0-----:R-:W-:-:S02]  /*a750*/  FMUL R44, R158, R104 ;  /* 0x000000689e2c7220 */ /* 0x001fc40000400000 */
[C---:B------:R-:W-:Y:S01]  /*a760*/  FMUL R45, R158.reuse, R105 ;  /* 0x000000699e2d7220 */ /* 0x040fe20000400000 */
[----:B------:R-:W0:Y:S01]  /*a770*/  LDSM.16.M88.4 R24, [R8+0x2000] ;  /* 0x002000000818783b */ /* 0x000e220000000200 */
[C---:B--2---:R-:W-:Y:S02]  /*a780*/  FMUL R46, R17.reuse, R106 ;  /* 0x0000006a112e7220 */ /* 0x044fe40000400000 */
[C---:B------:R-:W-:Y:S01]  /*a790*/  FMUL R47, R17.reuse, R107 ;  /* 0x0000006b112f7220 */ /* 0x040fe20000400000 */
[----:B------:R-:W2:Y:S01]  /*a7a0*/  LDSM.16.M88.4 R28, [R8+0x6000] ;  /* 0x00600000081c783b */ /* 0x000ea20000000200 */
[C---:B------:R-:W-:Y:S02]  /*a7b0*/  FMUL R104, R158.reuse, R88 ;  /* 0x000000589e687220 */ /* 0x040fe40000400000 */
[----:B------:R-:W-:Y:S01]  /*a7c0*/  FMUL R105, R158, R89 ;  /* 0x000000599e697220 */ /* 0x000fe20000400000 */
[----:B------:R-:W5:Y:S01]  /*a7d0*/  LDSM.16.M88.4 R36, [R8+0x8000] ;  /* 0x008000000824783b */ /* 0x000f620000000200 */
[----:B------:R-:W-:-:S02]  /*a7e0*/  FMUL R106, R17, R90 ;  /* 0x0000005a116a7220 */ /* 0x000fc40000400000 */
[C---:B------:R-:W-:Y:S01]  /*a7f0*/  FMUL R107, R17.reuse, R91 ;  /* 0x0000005b116b7220 */ /* 0x040fe20000400000 */
[----:B------:R-:W0:Y:S01]  /*a800*/  LDSM.16.M88.4 R40, [R8+0xa000] ;  /* 0x00a000000828783b */ /* 0x000e220000000200 */
[C---:B------:R-:W-:Y:S02]  /*a810*/  FMUL R112, R158.reuse, R100 ;  /* 0x000000649e707220 */ /* 0x040fe40000400000 */
[----:B------:R-:W-:Y:S01]  /*a820*/  FMUL R113, R158, R101 ;  /* 0x000000659e717220 */ /* 0x000fe20000400000 */
[----:B------:R-:W0:Y:S01]  /*a830*/  LDSM.16.M88.4 R88, [R8+0xc000] ;  /* 0x00c000000858783b */ /* 0x000e220000000200 */
[C---:B------:R-:W-:Y:S02]  /*a840*/  FMUL R114, R17.reuse, R102 ;  /* 0x0000006611727220 */ /* 0x040fe40000400000 */
[----:B------:R-:W-:Y:S01]  /*a850*/  FMUL R115, R17, R103 ;  /* 0x0000006711737220 */ /* 0x000fe20000400000 */
[----:B------:R-:W-:Y:S04]  /*a860*/  LDSM.16.M88.4 R144, [R13+0x18800] ;  /* 0x018800000d90783b */ /* 0x000fe80000000200 */
[----:B------:R-:W0:Y:S01]  /*a870*/  LDSM.16.M88.4 R100, [R8+0xe000] ;  /* 0x00e000000864783b */ /* 0x000e220000000200 */
[----:B------:R-:W-:Y:S01]  /*a880*/  FADD R18, -R5, R191 ;  /* 0x000000bf05127221 */ /* 0x000fe20000000100 */
[----:B------:R-:W-:Y:S01]  /*a890*/  LOP3.LUT R163, R13, 0x20, RZ, 0x3c, !PT ;  /* 0x000000200da37812 */ /* 0x000fe200078e3cff */
[----:B------:R-:W-:-:S02]  /*a8a0*/  FADD R120, -R6, R189 ;  /* 0x000000bd06787221 */ /* 0x000fc40000000100 */
[----:B------:R-:W-:Y:S02]  /*a8b0*/  FMUL R18, R18, 1.4426950216293334961 ;  /* 0x3fb8aa3b12127820 */ /* 0x000fe40000400000 */
[----:B------:R-:W0:Y:S02]  /*a8c0*/  LDSM.16.M88.4 R124, [R163+0x18000] ;  /* 0x01800000a37c783b */ /* 0x000e240000000200 */
[----:B-1----:R1:W0:Y:S01]  /*a8d0*/  MUFU.EX2 R19, R18 ;  /* 0x0000001200137308 */ /* 0x0022220000000800 */
[----:B---3--:R-:W-:Y:S01]  /*a8e0*/  HMMA.16816.F32 R44, R116, R20, R44 ;  /* 0x00000014742c723c */ /* 0x008fe2000000182c */
[----:B------:R-:W-:Y:S01]  /*a8f0*/  FMUL R84, R158, R84 ;  /* 0x000000549e547220 */ /* 0x000fe20000400000 */
[----:B------:R3:W0:Y:S01]  /*a900*/  LDSM.16.M88.4 R140, [R163+0x18800] ;  /* 0x01880000a38c783b */ /* 0x0006220000000200 */
[----:B-1----:R-:W-:-:S06]  /*a910*/  FMUL R18, R120, 1.4426950216293334961 ;  /* 0x3fb8aa3b78127820 */ /* 0x002fcc0000400000 */
[----:B------:R-:W1:Y:S01]  /*a920*/  MUFU.EX2 R18, R18 ;  /* 0x0000001200127308 */ /* 0x000e620000000800 */
[----:B----4-:R-:W-:Y:S01]  /*a930*/  HMMA.16816.F32 R112, R116, R32, R112 ;  /* 0x000000207470723c */ /* 0x010fe20000001870 */
[C---:B------:R-:W-:Y:S02]  /*a940*/  FMUL R85, R158.reuse, R85 ;  /* 0x000000559e557220 */ /* 0x040fe40000400000 */
[C---:B------:R-:W-:Y:S02]  /*a950*/  FMUL R86, R17.reuse, R86 ;  /* 0x0000005611567220 */ /* 0x040fe40000400000 */
[----:B------:R-:W-:Y:S02]  /*a960*/  FMUL R87, R17, R87 ;  /* 0x0000005711577220 */ /* 0x000fe40000400000 */
[C---:B------:R-:W-:Y:S02]  /*a970*/  FMUL R64, R158.reuse, R64 ;  /* 0x000000409e407220 */ /* 0x040fe40000400000 */
[----:B------:R-:W-:-:S02]  /*a980*/  FMUL R65, R158, R65 ;  /* 0x000000419e417220 */ /* 0x000fc40000400000 */
[C---:B------:R-:W-:Y:S02]  /*a990*/  FMUL R66, R17.reuse, R66 ;  /* 0x0000004211427220 */ /* 0x040fe40000400000 */
        /* <DEDUP_REMOVED lines=12> */
[----:B------:R-:W-:Y:S01]  /*aa60*/  FMUL R95, R17, R95 ;  /* 0x0000005f115f7220 */ /* 0x000fe20000400000 */
[C---:B0-----:R-:W-:Y:S01]  /*aa70*/  HMMA.16816.F32 R104, R116.reuse, R24, R104 ;  /* 0x000000187468723c */ /* 0x041fe20000001868 */
[C---:B------:R-:W-:Y:S02]  /*aa80*/  FMUL R48, R19.reuse, R48 ;  /* 0x0000003013307220 */ /* 0x040fe40000400000 */
[C---:B------:R-:W-:Y:S02]  /*aa90*/  FMUL R49, R19.reuse, R49 ;  /* 0x0000003113317220 */ /* 0x040fe40000400000 */
[C---:B-1----:R-:W-:Y:S02]  /*aaa0*/  FMUL R50, R18.reuse, R50 ;  /* 0x0000003212327220 */ /* 0x042fe40000400000 */
[----:B------:R-:W-:Y:S01]  /*aab0*/  FMUL R51, R18, R51 ;  /* 0x0000003312337220 */ /* 0x000fe20000400000 */
[----:B--2---:R-:W-:Y:S01]  /*aac0*/  HMMA.16816.F32 R84, R116, R28, R84 ;  /* 0x0000001c7454723c */ /* 0x004fe20000001854 */
[----:B------:R-:W-:-:S02]  /*aad0*/  FMUL R52, R19, R52 ;  /* 0x0000003413347220 */ /* 0x000fc40000400000 */
[C---:B------:R-:W-:Y:S02]  /*aae0*/  FMUL R53, R19.reuse, R53 ;  /* 0x0000003513357220 */ /* 0x040fe40000400000 */
[C---:B------:R-:W-:Y:S02]  /*aaf0*/  FMUL R54, R18.reuse, R54 ;  /* 0x0000003612367220 */ /* 0x040fe40000400000 */
[C---:B------:R-:W-:Y:S01]  /*ab00*/  FMUL R55, R18.reuse, R55 ;  /* 0x0000003712377220 */ /* 0x040fe20000400000 */
[----:B-----5:R-:W-:Y:S01]  /*ab10*/  HMMA.16816.F32 R64, R116, R36, R64 ;  /* 0x000000247440723c */ /* 0x020fe20000001840 */
[C---:B------:R-:W-:Y:S02]  /*ab20*/  FMUL R56, R19.reuse, R56 ;  /* 0x0000003813387220 */ /* 0x040fe40000400000 */
[----:B------:R-:W-:Y:S02]  /*ab30*/  FMUL R57, R19, R57 ;  /* 0x0000003913397220 */ /* 0x000fe40000400000 */
[----:B------:R-:W-:-:S02]  /*ab40*/  FMUL R58, R18, R58 ;  /* 0x0000003a123a7220 */ /* 0x000fc40000400000 */
[C---:B------:R-:W-:Y:S01]  /*ab50*/  FMUL R59, R18.reuse, R59 ;  /* 0x0000003b123b7220 */ /* 0x040fe20000400000 */
[C---:B------:R-:W-:Y:S01]  /*ab60*/  HMMA.16816.F32 R108, R116.reuse, R40, R108 ;  /* 0x00000028746c723c */ /* 0x040fe2000000186c */
[C---:B------:R-:W-:Y:S02]  /*ab70*/  FMUL R128, R19.reuse, R68 ;  /* 0x0000004413807220 */ /* 0x040fe40000400000 */
[C---:B------:R-:W-:Y:S02]  /*ab80*/  FMUL R129, R19.reuse, R69 ;  /* 0x0000004513817220 */ /* 0x040fe40000400000 */
[C---:B------:R-:W-:Y:S02]  /*ab90*/  FMUL R130, R18.reuse, R70 ;  /* 0x0000004612827220 */ /* 0x040fe40000400000 */
[----:B------:R-:W-:Y:S01]  /*aba0*/  FMUL R131, R18, R71 ;  /* 0x0000004712837220 */ /* 0x000fe20000400000 */
[----:B------:R-:W-:Y:S01]  /*abb0*/  HMMA.16816.F32 R96, R116, R88, R96 ;  /* 0x000000587460723c */ /* 0x000fe20000001860 */
[----:B------:R-:W-:-:S02]  /*abc0*/  FMUL R132, R19, R72 ;  /* 0x0000004813847220 */ /* 0x000fc40000400000 */
[C---:B------:R-:W-:Y:S02]  /*abd0*/  FMUL R133, R19.reuse, R73 ;  /* 0x0000004913857220 */ /* 0x040fe40000400000 */
[C---:B------:R-:W-:Y:S02]  /*abe0*/  FMUL R134, R18.reuse, R74 ;  /* 0x0000004a12867220 */ /* 0x040fe40000400000 */
[C---:B------:R-:W-:Y:S01]  /*abf0*/  FMUL R135, R18.reuse, R75 ;  /* 0x0000004b12877220 */ /* 0x040fe20000400000 */
[----:B------:R-:W-:Y:S01]  /*ac00*/  HMMA.16816.F32 R92, R116, R100, R92 ;  /* 0x00000064745c723c */ /* 0x000fe2000000185c */
[C---:B------:R-:W-:Y:S02]  /*ac10*/  FMUL R136, R19.reuse, R80 ;  /* 0x0000005013887220 */ /* 0x040fe40000400000 */
[----:B------:R-:W-:Y:S02]  /*ac20*/  FMUL R137, R19, R81 ;  /* 0x0000005113897220 */ /* 0x000fe40000400000 */
[----:B------:R-:W-:-:S02]  /*ac30*/  FMUL R138, R18, R82 ;  /* 0x00000052128a7220 */ /* 0x000fc40000400000 */
[C---:B------:R-:W-:Y:S02]  /*ac40*/  FMUL R116, R19.reuse, R60 ;  /* 0x0000003c13747220 */ /* 0x040fe40000400000 */
[C---:B------:R-:W-:Y:S02]  /*ac50*/  FMUL R117, R19.reuse, R61 ;  /* 0x0000003d13757220 */ /* 0x040fe40000400000 */
[C---:B------:R-:W-:Y:S02]  /*ac60*/  FMUL R118, R18.reuse, R62 ;  /* 0x0000003e12767220 */ /* 0x040fe40000400000 */
[C---:B------:R-:W-:Y:S02]  /*ac70*/  FMUL R119, R18.reuse, R63 ;  /* 0x0000003f12777220 */ /* 0x040fe40000400000 */
[----:B------:R-:W-:Y:S02]  /*ac80*/  FMUL R139, R18, R83 ;  /* 0x00000053128b7220 */ /* 0x000fe40000400000 */
[----:B------:R-:W-:-:S02]  /*ac90*/  FMUL R76, R19, R76 ;  /* 0x0000004c134c7220 */ /* 0x000fc40000400000 */
[----:B------:R-:W-:Y:S02]  /*aca0*/  FMUL R77, R19, R77 ;  /* 0x0000004d134d7220 */ /* 0x000fe40000400000 */
[C---:B------:R-:W-:Y:S02]  /*acb0*/  FMUL R78, R18.reuse, R78 ;  /* 0x0000004e124e7220 */ /* 0x040fe40000400000 */
[----:B------:R-:W-:Y:S01]  /*acc0*/  FMUL R79, R18, R79 ;  /* 0x0000004f124f7220 */ /* 0x000fe20000400000 */
[C---:B------:R-:W-:Y:S01]  /*acd0*/  HMMA.16816.F32 R48, R144.reuse, R20, R48 ;  /* 0x000000149030723c */ /* 0x040fe20000001830 */
[C---:B------:R-:W-:Y:S02]  /*ace0*/  LOP3.LUT R195, R13.reuse, 0x40, RZ, 0x3c, !PT ;  /* 0x000000400dc37812 */ /* 0x040fe400078e3cff */
[----:B------:R-:W-:Y:S01]  /*acf0*/  LOP3.LUT R187, R8, 0x40, RZ, 0x3c, !PT ;  /* 0x0000004008bb7812 */ /* 0x000fe200078e3cff */
[----:B------:R-:W-:Y:S02]  /*ad00*/  FFMA R209, R158, R209, R161 ;  /* 0x000000d19ed17223 */ /* 0x000fe400000000a1 */
[----:B------:R-:W-:Y:S02]  /*ad10*/  LDSM.16.M88.4 R164, [R195+0x18000] ;  /* 0x01800000c3a4783b */ /* 0x000fe40000000200 */
[C---:B------:R-:W-:Y:S02]  /*ad20*/  HMMA.16816.F32 R52, R144.reuse, R24, R52 ;  /* 0x000000189034723c */ /* 0x040fe40000001834 */
[----:B------:R-:W0:Y:S04]  /*ad30*/  LDSM.16.M88.4 R60, [R187+0x6000] ;  /* 0x00600000bb3c783b */ /* 0x000e280000000200 */
[----:B------:R-:W1:Y:S02]  /*ad40*/  LDSM.16.M88.4 R68, [R187+0x8000] ;  /* 0x00800000bb44783b */ /* 0x000e640000000200 */
[C---:B------:R-:W-:Y:S02]  /*ad50*/  HMMA.16816.F32 R56, R144.reuse, R32, R56 ;  /* 0x000000209038723c */ /* 0x040fe40000001838 */
[----:B------:R-:W2:Y:S04]  /*ad60*/  LDSM.16.M88.4 R72, [R187+0xa000] ;  /* 0x00a00000bb48783b */ /* 0x000ea80000000200 */
[----:B------:R-:W4:Y:S02]  /*ad70*/  LDSM.16.M88.4 R80, [R187+0xc000] ;  /* 0x00c00000bb50783b */ /* 0x000f240000000200 */
[C---:B------:R-:W-:Y:S02]  /*ad80*/  HMMA.16816.F32 R116, R144.reuse, R28, R116 ;  /* 0x0000001c9074723c */ /* 0x040fe40000001874 */
[----:B------:R-:W-:Y:S04]  /*ad90*/  LDSM.16.M88.4 R120, [R187+0x2000] ;  /* 0x00200000bb78783b */ /* 0x000fe80000000200 */
[----:B------:R-:W-:Y:S02]  /*ada0*/  LDSM.16.M88.4 R168, [R195+0x18800] ;  /* 0x01880000c3a8783b */ /* 0x000fe40000000200 */
[C---:B------:R-:W-:Y:S08]  /*adb0*/  HMMA.16816.F32 R128, R144.reuse, R36, R128 ;  /* 0x000000249080723c */ /* 0x040ff00000001880 */
[C---:B------:R-:W-:Y:S08]  /*adc0*/  HMMA.16816.F32 R132, R144.reuse, R40, R132 ;  /* 0x000000289084723c */ /* 0x040ff00000001884 */
[C---:B------:R-:W-:Y:S08]  /*add0*/  HMMA.16816.F32 R136, R144.reuse, R88, R136 ;  /* 0x000000589088723c */ /* 0x040ff00000001888 */
[----:B------:R-:W-:Y:S01]  /*ade0*/  HMMA.16816.F32 R144, R144, R100, R76 ;  /* 0x000000649090723c */ /* 0x000fe2000000184c */
[----:B------:R-:W5:Y:S07]  /*adf0*/  LDSM.16.M88.4 R76, [R187+0xe000] ;  /* 0x00e00000bb4c783b */ /* 0x000f6e0000000200 */
[C---:B------:R-:W-:Y:S01]  /*ae00*/  HMMA.16816.F32 R148, R124.reuse, R22, R44 ;  /* 0x000000167c94723c */ /* 0x040fe2000000182c */
[----:B------:R-:W-:Y:S07]  /*ae10*/  LDSM.16.M88.4 R44, [R187+0x4000] ;  /* 0x00400000bb2c783b */ /* 0x000fee0000000200 */
[----:B---3--:R-:W-:Y:S01]  /*ae20*/  HMMA.16816.F32 R160, R124, R34, R112 ;  /* 0x000000227ca0723c */ /* 0x008fe20000001870 */
[----:B------:R-:W3:Y:S01]  /*ae30*/  LDSM.16.M88.4 R112, [R187] ;  /* 0x00000000bb70783b */ /* 0x000ee20000000200 */
[----:B------:R-:W-:-:S06]  /*ae40*/  LOP3.LUT R20, R13, 0x60, RZ, 0x3c, !PT ;  /* 0x000000600d147812 */ /* 0x000fcc00078e3cff */
[C---:B------:R-:W-:Y:S01]  /*ae50*/  HMMA.16816.F32 R84, R124.reuse, R30, R84 ;  /* 0x0000001e7c54723c */ /* 0x040fe20000001854 */
[----:B------:R-:W0:Y:S07]  /*ae60*/  S2R R28, SR_CTAID.X ;  /* 0x00000000001c7919 */ /* 0x000e2e0000002500 */
[C---:B------:R-:W-:Y:S08]  /*ae70*/  HMMA.16816.F32 R64, R124.reuse, R38, R64 ;  /* 0x000000267c40723c */ /* 0x040ff00000001840 */
[C---:B------:R-:W-:Y:S08]  /*ae80*/  HMMA.16816.F32 R108, R124.reuse, R42, R108 ;  /* 0x0000002a7c6c723c */ /* 0x040ff0000000186c */
[C---:B------:R-:W-:Y:S08]  /*ae90*/  HMMA.16816.F32 R96, R124.reuse, R90, R96 ;  /* 0x0000005a7c60723c */ /* 0x040ff00000001860 */
[----:B------:R-:W-:Y:S08]  /*aea0*/  HMMA.16816.F32 R92, R124, R102, R92 ;  /* 0x000000667c5c723c */ /* 0x000ff0000000185c */
[C---:B------:R-:W-:Y:S08]  /*aeb0*/  HMMA.16816.F32 R48, R140.reuse, R22, R48 ;  /* 0x000000168c30723c */ /* 0x040ff00000001830 */
[C---:B------:R-:W-:Y:S08]  /*aec0*/  HMMA.16816.F32 R52, R140.reuse, R26, R52 ;  /* 0x0000001a8c34723c */ /* 0x040ff00000001834 */
[C---:B------:R-:W-:Y:S08]  /*aed0*/  HMMA.16816.F32 R56, R140.reuse, R34, R56 ;  /* 0x000000228c38723c */ /* 0x040ff00000001838 */
[C---:B------:R-:W-:Y:S08]  /*aee0*/  HMMA.16816.F32 R116, R140.reuse, R30, R116 ;  /* 0x0000001e8c74723c */ /* 0x040ff00000001874 */
[C---:B------:R-:W-:Y:S08]  /*aef0*/  HMMA.16816.F32 R128, R140.reuse, R38, R128 ;  /* 0x000000268c80723c */ /* 0x040ff00000001880 */
[C---:B------:R-:W-:Y:S08]  /*af00*/  HMMA.16816.F32 R132, R140.reuse, R42, R132 ;  /* 0x0000002a8c84723c */ /* 0x040ff00000001884 */
[C---:B------:R-:W-:Y:S08]  /*af10*/  HMMA.16816.F32 R136, R140.reuse, R90, R136 ;  /* 0x0000005a8c88723c */ /* 0x040ff00000001888 */
[----:B------:R-:W-:Y:S08]  /*af20*/  HMMA.16816.F32 R144, R140, R102, R144 ;  /* 0x000000668c90723c */ /* 0x000ff00000001890 */
[----:B------:R-:W-:Y:S01]  /*af30*/  HMMA.16816.F32 R104, R124, R26, R104 ;  /* 0x0000001a7c68723c */ /* 0x000fe20000001868 */
[----:B------:R-:W3:Y:S04]  /*af40*/  LDSM.16.M88.4 R24, [R20+0x18000] ;  /* 0x018000001418783b */ /* 0x000ee80000000200 */
[----:B------:R-:W3:Y:S03]  /*af50*/  LDSM.16.M88.4 R20, [R20+0x18800] ;  /* 0x018800001414783b */ /* 0x000ee60000000200 */
[----:B0-----:R-:W-:Y:S01]  /*af60*/  HMMA.16816.F32 R84, R164, R60, R84 ;  /* 0x0000003ca454723c */ /* 0x001fe20000001854 */
[----:B------:R-:W-:-:S07]  /*af70*/  IMAD.SHL.U32 R28, R28, 0x20, RZ ;  /* 0x000000201c1c7824 */ /* 0x000fce00078e00ff */
[C---:B-1----:R-:W-:Y:S08]  /*af80*/  HMMA.16816.F32 R64, R164.reuse, R68, R64 ;  /* 0x00000044a440723c */ /* 0x042ff00000001840 */
[C---:B--2---:R-:W-:Y:S08]  /*af90*/  HMMA.16816.F32 R108, R164.reuse, R72, R108 ;  /* 0x00000048a46c723c */ /* 0x044ff0000000186c */
[C---:B----4-:R-:W-:Y:S08]  /*afa0*/  HMMA.16816.F32 R96, R164.reuse, R80, R96 ;  /* 0x00000050a460723c */ /* 0x050ff00000001860 */
[----:B-----5:R-:W-:Y:S08]  /*afb0*/  HMMA.16816.F32 R92, R164, R76, R92 ;  /* 0x0000004ca45c723c */ /* 0x020ff0000000185c */
[C---:B---3--:R-:W-:Y:S08]  /*afc0*/  HMMA.16816.F32 R48, R168.reuse, R112, R48 ;  /* 0x00000070a830723c */ /* 0x048ff00000001830 */
[C---:B------:R-:W-:Y:S08]  /*afd0*/  HMMA.16816.F32 R52, R168.reuse, R120, R52 ;  /* 0x00000078a834723c */ /* 0x040ff00000001834 */
[C---:B------:R-:W-:Y:S08]  /*afe0*/  HMMA.16816.F32 R56, R168.reuse, R44, R56 ;  /* 0x0000002ca838723c */ /* 0x040ff00000001838 */
[C---:B------:R-:W-:Y:S08]  /*aff0*/  HMMA.16816.F32 R116, R168.reuse, R60, R116 ;  /* 0x0000003ca874723c */ /* 0x040ff00000001874 */
[C---:B------:R-:W-:Y:S08]  /*b000*/  HMMA.16816.F32 R128, R168.reuse, R68, R128 ;  /* 0x00000044a880723c */ /* 0x040ff00000001880 */
[C---:B------:R-:W-:Y:S08]  /*b010*/  HMMA.16816.F32 R132, R168.reuse, R72, R132 ;  /* 0x00000048a884723c */ /* 0x040ff00000001884 */
[C---:B------:R-:W-:Y:S08]  /*b020*/  HMMA.16816.F32 R136, R168.reuse, R80, R136 ;  /* 0x00000050a888723c */ /* 0x040ff00000001888 */
[----:B------:R-:W-:Y:S01]  /*b030*/  HMMA.16816.F32 R144, R168, R76, R144 ;  /* 0x0000004ca890723c */ /* 0x000fe20000001890 */
[----:B------:R-:W-:-:S07]  /*b040*/  UIADD3 UR4, UR4, 0x40, URZ ;  /* 0x0000004004047890 */ /* 0x000fce000fffe03f */
[C---:B------:R-:W-:Y:S08]  /*b050*/  HMMA.16816.F32 R148, R164.reuse, R112, R148 ;  /* 0x00000070a494723c */ /* 0x040ff00000001894 */
[C---:B------:R-:W-:Y:S08]  /*b060*/  HMMA.16816.F32 R88, R164.reuse, R120, R104 ;  /* 0x00000078a458723c */ /* 0x040ff00000001868 */
[----:B------:R-:W-:Y:S01]  /*b070*/  HMMA.16816.F32 R160, R164, R44, R160 ;  /* 0x0000002ca4a0723c */ /* 0x000fe200000018a0 */
[----:B------:R-:W-:-:S04]  /*b080*/  IADD3 R28, R28, 0x20, RZ ;  /* 0x000000201c1c7810 */ /* 0x000fc80007ffe0ff */
[----:B------:R-:W-:-:S03]  /*b090*/  ISETP.LE.AND P2, PT, R28, UR4, PT ;  /* 0x000000041c007c0c */ /* 0x000fc6000bf43270 */
[----:B------:R-:W-:Y:S01]  /*b0a0*/  HMMA.16816.F32 R84, R24, R62, R84 ;  /* 0x0000003e1854723c */ /* 0x000fe20000001854 */
[----:B------:R-:W-:-:S07]  /*b0b0*/  FFMA R207, R17, R207, R16 ;  /* 0x000000cf11cf7223 */ /* 0x000fce0000000010 */
[----:B------:R-:W-:Y:S01]  /*b0c0*/  HMMA.16816.F32 R64, R24, R70, R64 ;  /* 0x000000461840723c */ /* 0x000fe20000001840 */
[----:B------:R-:W-:-:S07]  /*b0d0*/  FFMA R205, R19, R205, R14 ;  /* 0x000000cd13cd7223 */ /* 0x000fce000000000e */
[----:B------:R-:W-:Y:S01]  /*b0e0*/  HMMA.16816.F32 R108, R24, R74, R108 ;  /* 0x0000004a186c723c */ /* 0x000fe2000000186c */
[----:B------:R-:W-:-:S07]  /*b0f0*/  FFMA R203, R18, R203, R15 ;  /* 0x000000cb12cb7223 */ /* 0x000fce000000000f */
[----:B------:R-:W-:Y:S01]  /*b100*/  HMMA.16816.F32 R96, R24, R82, R96 ;  /* 0x000000521860723c */ /* 0x000fe20000001860 */
[----:B------:R-:W-:-:S07]  /*b110*/  MOV R195, R3 ;  /* 0x0000000300c37202 */ /* 0x000fce0000000f00 */
[----:B------:R-:W-:Y:S01]  /*b120*/  HMMA.16816.F32 R92, R24, R78, R92 ;  /* 0x0000004e185c723c */ /* 0x000fe2000000185c */
[----:B------:R-:W-:Y:S01]  /*b130*/  MOV R193, R4 ;  /* 0x0000000400c17202 */ /* 0x000fe20000000f00 */
[----:B------:R-:W-:-:S06]  /*b140*/  IMAD.MOV.U32 R191, RZ, RZ, R5 ;  /* 0x000000ffffbf7224 */ /* 0x000fcc00078e0005 */
[----:B------:R-:W-:Y:S01]  /*b150*/  HMMA.16816.F32 R48, R20, R114, R48 ;  /* 0x000000721430723c */ /* 0x000fe20000001830 */
[----:B------:R-:W-:-:S07]  /*b160*/  MOV R189, R6 ;  /* 0x0000000600bd7202 */ /* 0x000fce0000000f00 */
[C---:B------:R-:W-:Y:S08]  /*b170*/  HMMA.16816.F32 R52, R20.reuse, R122, R52 ;  /* 0x0000007a1434723c */ /* 0x040ff00000001834 */
[C---:B------:R-:W-:Y:S08]  /*b180*/  HMMA.16816.F32 R56, R20.reuse, R46, R56 ;  /* 0x0000002e1438723c */ /* 0x040ff00000001838 */
[C---:B------:R-:W-:Y:S08]  /*b190*/  HMMA.16816.F32 R60, R20.reuse, R62, R116 ;  /* 0x0000003e143c723c */ /* 0x040ff00000001874 */
[C---:B------:R-:W-:Y:S08]  /*b1a0*/  HMMA.16816.F32 R68, R20.reuse, R70, R128 ;  /* 0x000000461444723c */ /* 0x040ff00000001880 */
[C---:B------:R-:W-:Y:S08]  /*b1b0*/  HMMA.16816.F32 R72, R20.reuse, R74, R132 ;  /* 0x0000004a1448723c */ /* 0x040ff00000001884 */
[C---:B------:R-:W-:Y:S08]  /*b1c0*/  HMMA.16816.F32 R80, R20.reuse, R82, R136 ;  /* 0x000000521450723c */ /* 0x040ff00000001888 */
[----:B------:R-:W-:Y:S07]  /*b1d0*/  HMMA.16816.F32 R76, R20, R78, R144 ;  /* 0x0000004e144c723c */ /* 0x000fee0000001890 */
[----:B------:R-:W-:Y:S01]  /*b1e0*/  MOV R20, 0x40 ;  /* 0x0000004000147802 */ /* 0x000fe20000000f00 */
[----:B------:R-:W-:Y:S04]  /*b1f0*/  HMMA.16816.F32 R104, R24, R114, R148 ;  /* 0x000000721868723c */ /* 0x000fe80000001894 */
[----:B------:R-:W-:-:S04]  /*b200*/  IMAD R7, R20, c[0x0][0x1a4], R7 ;  /* 0x0000690014077a24 */ /* 0x000fc800078e0207 */
[----:B------:R-:W-:Y:S01]  /*b210*/  HMMA.16816.F32 R88, R24, R122, R88 ;  /* 0x0000007a1858723c */ /* 0x000fe20000001858 */
[----:B------:R-:W-:-:S07]  /*b220*/  IMAD R12, R20, c[0x0][0x1b4], R12 ;  /* 0x00006d00140c7a24 */ /* 0x000fce00078e020c */
[----:B------:R-:W-:Y:S01]  /*b230*/  HMMA.16816.F32 R100, R24, R46, R160 ;  /* 0x0000002e1864723c */ /* 0x000fe200000018a0 */
[----:B------:R-:W-:Y:S01]  /*b240*/  @P2 CALL.REL.NOINC `(.L_x_0) ;  /* 0x0000001000002944 */ /* 0x000fe20003c00000 */
[----:B------:R-:W-:Y:S06]  /*b250*/  BRA `(.L_x_1) ;  /* 0xffffa13000007947 */ /* 0x000fec000383ffff */
.L_x_0:
[----:B------:R-:W0:Y:S01]  /*b260*/  S2R R18, SR_TID.X ;  /* 0x0000000000127919 */ /* 0x000e220000002100 */
[----:B------:R-:W-:Y:S01]  /*b270*/  MOV R174, c[0x0][0x1c8] ;  /* 0x0000720000ae7a02 */ /* 0x000fe20000000f00 */
[----:B------:R-:W-:Y:S01]  /*b280*/  IMAD.MOV.U32 R220, RZ, RZ, R82 ;  /* 0x000000ffffdc7224 */ /* 0x000fe200078e0052 */
[----:B------:R-:W-:Y:S01]  /*b290*/  MOV R211, R54 ;  /* 0x0000003600d37202 */ /* 0x000fe20000000f00 */
[----:B------:R-:W1:Y:S01]  /*b2a0*/  S2R R14, SR_TID.X ;  /* 0x00000000000e7919 */ /* 0x000e620000002100 */
[----:B------:R-:W-:Y:S01]  /*b2b0*/  IMAD.MOV.U32 R54, RZ, RZ, R58 ;  /* 0x000000ffff367224 */ /* 0x000fe200078e003a */
[----:B------:R-:W-:Y:S01]  /*b2c0*/  MOV R58, R60 ;  /* 0x0000003c003a7202 */ /* 0x000fe20000000f00 */
[----:B------:R-:W-:Y:S01]  /*b2d0*/  FMUL R60, R207, 8388608 ;  /* 0x4b000000cf3c7820 */ /* 0x000fe20000400000 */
[----:B------:R-:W2:Y:S01]  /*b2e0*/  S2R R232, SR_CTAID.Y ;  /* 0x0000000000e87919 */ /* 0x000ea20000002600 */
[----:B------:R-:W-:Y:S01]  /*b2f0*/  IMAD.MOV.U32 R204, RZ, RZ, R87 ;  /* 0x000000ffffcc7224 */ /* 0x000fe200078e0057 */
[----:B------:R-:W-:Y:S01]  /*b300*/  MOV R213, R55 ;  /* 0x0000003700d57202 */ /* 0x000fe20000000f00 */
[C---:B------:R-:W-:Y:S01]  /*b310*/  FMUL R87, R203.reuse, 8388608 ;  /* 0x4b000000cb577820 */ /* 0x040fe20000400000 */
[----:B------:R-:W3:Y:S01]  /*b320*/  S2R R230, SR_CTAID.X ;  /* 0x0000000000e67919 */ /* 0x000ee20000002500 */
[----:B------:R-:W-:Y:S01]  /*b330*/  IMAD.MOV.U32 R224, RZ, RZ, R74 ;  /* 0x000000ffffe07224 */ /* 0x000fe200078e004a */
[----:B------:R-:W-:Y:S01]  /*b340*/  MOV R217, R61 ;  /* 0x0000003d00d97202 */ /* 0x000fe20000000f00 */
[----:B------:R-:W-:Y:S01]  /*b350*/  IMAD.MOV.U32 R212, RZ, RZ, R51 ;  /* 0x000000ffffd47224 */ /* 0x000fe200078e0033 */
[----:B------:R-:W-:Y:S01]  /*b360*/  FSETP.GEU.AND P5, PT, R203, 1.175494350822287508e-38, PT ;  /* 0x00800000cb00780b */ /* 0x000fe20003fae000 */
[----:B------:R-:W-:Y:S01]  /*b370*/  IMAD.MOV.U32 R61, RZ, RZ, R62 ;  /* 0x000000ffff3d7224 */ /* 0x000fe200078e003e */
[----:B------:R-:W-:Y:S01]  /*b380*/  MOV R228, R70 ;  /* 0x0000004600e47202 */ /* 0x000fe20000000f00 */
[----:B------:R-:W-:Y:S01]  /*b390*/  IMAD.MOV.U32 R226, RZ, RZ, R71 ;  /* 0x000000ffffe27224 */ /* 0x000fe200078e0047 */
[----:B------:R-:W-:Y:S01]  /*b3a0*/  MOV R74, R83 ;  /* 0x00000053004a7202 */ /* 0x000fe20000000f00 */
[----:B------:R-:W-:Y:S01]  /*b3b0*/  IMAD.MOV.U32 R214, RZ, RZ, R77 ;  /* 0x000000ffffd67224 */ /* 0x000fe200078e004d */
[----:B------:R-:W-:Y:S01]  /*b3c0*/  FSEL R87, R87, R203, !P5 ;  /* 0x000000cb57577208 */ /* 0x000fe20006800000 */
[----:B------:R-:W-:Y:S01]  /*b3d0*/  BAR.SYNC.DEFER_BLOCKING 0x0 ;  /* 0x0000000000007b1d */ /* 0x000fe20000010000 */
[----:B0-----:R-:W-:Y:S01]  /*b3e0*/  SHF.R.U32.HI R16, RZ, 0x5, R18 ;  /* 0x00000005ff107819 */ /* 0x001fe20000011612 */
[C---:B------:R-:W-:Y:S01]  /*b3f0*/  IMAD.SHL.U32 R7, R18.reuse, 0x1000, RZ ;  /* 0x0000100012077824 */ /* 0x040fe200078e00ff */
[----:B------:R-:W-:-:S02]  /*b400*/  LOP3.LUT R233, R18, 0x1c, RZ, 0xc0, !PT ;  /* 0x0000001c12e97812 */ /* 0x000fc400078ec0ff */
[----:B------:R-:W-:Y:S02]  /*b410*/  SGXT.U32 R16, R16, 0x3 ;  /* 0x000000031010781a */ /* 0x000fe40000000000 */
[----:B-1----:R-:W-:Y:S02]  /*b420*/  LOP3.LUT R14, R14, 0xff, RZ, 0xc0, !PT ;  /* 0x000000ff0e0e7812 */ /* 0x002fe400078ec0ff */
[----:B------:R-:W-:Y:S01]  /*b430*/  SHF.L.U32 R8, R18, 0x5, RZ ;  /* 0x0000000512087819 */ /* 0x000fe200000006ff */
[----:B------:R-:W-:Y:S01]  /*b440*/  IMAD R16, R16, c[0x0][0x1c8], RZ ;  /* 0x0000720010107a24 */ /* 0x000fe200078e02ff */
[----:B------:R-:W-:Y:S01]  /*b450*/  ISETP.GE.U32.AND P0, PT, R14, 0x20, PT ;  /* 0x000000200e00780c */ /* 0x000fe20003f06070 */
[----:B--2---:R-:W-:Y:S01]  /*b460*/  IMAD R0, R232, c[0x0][0x1c0], RZ ;  /* 0x00007000e8007a24 */ /* 0x004fe200078e02ff */
[----:B------:R-:W0:Y:S01]  /*b470*/  S2R R14, SR_TID.X ;  /* 0x00000000000e7919 */ /* 0x000e220000002100 */
[----:B------:R-:W-:Y:S01]  /*b480*/  IMAD R9, R174, 0x8, R16 ;  /* 0x00000008ae097824 */ /* 0x000fe200078e0210 */
[----:B------:R-:W-:Y:S01]  /*b490*/  SHF.L.U32 R45, R233, 0x2, RZ ;  /* 0x00000002e92d7819 */ /* 0x000fe200000006ff */
[----:B------:R-:W-:Y:S01]  /*b4a0*/  IMAD.HI R181, R0, 0x2, RZ ;  /* 0x0000000200b57827 */ /* 0x000fe200078e02ff */
[----:B------:R-:W-:-:S02]  /*b4b0*/  LOP3.LUT R12, R7, 0x6000, RZ, 0xc0, !PT ;  /* 0x00006000070c7812 */ /* 0x000fc400078ec0ff */
[C---:B------:R-:W-:Y:S02]  /*b4c0*/  LEA R11, R174.reuse, R9, 0x3 ;  /* 0x00000009ae0b7211 */ /* 0x040fe400078e18ff */
[----:B------:R-:W-:Y:S02]  /*b4d0*/  LOP3.LUT R10, R45, 0x1c60, R8, 0x78, !PT ;  /* 0x00001c602d0a7812 */ /* 0x000fe400078e7808 */
[----:B------:R-:W-:Y:S02]  /*b4e0*/  LEA R13, R174, R11, 0x3 ;  /* 0x0000000bae0d7211 */ /* 0x000fe400078e18ff */
[----:B------:R-:W-:Y:S02]  /*b4f0*/  SHF.L.U32 R180, R0, 0x1, RZ ;  /* 0x0000000100b47819 */ /* 0x000fe400000006ff */
[----:B---3--:R-:W-:Y:S01]  /*b500*/  SHF.L.U32 R230, R230, 0x5, RZ ;  /* 0x00000005e6e67819 */ /* 0x008fe200000006ff */
[----:B------:R-:W-:Y:S01]  /*b510*/  IMAD R15, R174, 0x8, R13 ;  /* 0x00000008ae0f7824 */ /* 0x000fe200078e020d */
[----:B------:R-:W-:-:S02]  /*b520*/  SHF.L.U32 R8, R18, 0x4, RZ ;  /* 0x0000000412087819 */ /* 0x000fc400000006ff */
[----:B------:R-:W-:Y:S02]  /*b530*/  LOP3.LUT R230, R230, 0x1f, R18, 0xf8, !PT ;  /* 0x0000001fe6e67812 */ /* 0x000fe400078ef812 */
[----:B------:R-:W-:Y:S02]  /*b540*/  LEA R17, R174, R15, 0x3 ;  /* 0x0000000fae117211 */ /* 0x000fe400078e18ff */
[----:B------:R-:W-:Y:S01]  /*b550*/  MOV R202, R86 ;  /* 0x0000005600ca7202 */ /* 0x000fe20000000f00 */
[----:B------:R-:W-:Y:S01]  /*b560*/  IMAD R2, R230, c[0x0][0x1c4], RZ ;  /* 0x00007100e6027a24 */ /* 0x000fe200078e02ff */
[----:B------:R-:W-:Y:S01]  /*b570*/  LEA R19, R174, R17, 0x3 ;  /* 0x00000011ae137211 */ /* 0x000fe200078e18ff */
[----:B------:R-:W-:Y:S01]  /*b580*/  FMUL R86, R205, 8388608 ;  /* 0x4b000000cd567820 */ /* 0x000fe20000400000 */
[----:B0-----:R-:W-:Y:S02]  /*b590*/  LOP3.LUT R14, R14, 0x3f, RZ, 0xc0, !PT ;  /* 0x0000003f0e0e7812 */ /* 0x001fe400078ec0ff */
[----:B------:R-:W-:Y:S01]  /*b5a0*/  SHF.L.U32 R7, R2, 0x1, RZ ;  /* 0x0000000102077819 */ /* 0x000fe200000006ff */
[----:B------:R-:W-:Y:S01]  /*b5b0*/  IMAD R21, R174, 0x8, R19 ;  /* 0x00000008ae157824 */ /* 0x000fe200078e0213 */
[----:B------:R-:W-:-:S02]  /*b5c0*/  LEA R117, R14, R12, 0x4 ;  /* 0x0000000c0e757211 */ /* 0x000fc400078e20ff */
[----:B------:R-:W-:Y:S02]  /*b5d0*/  LOP3.LUT R14, R18, 0xc0, RZ, 0xc0, !PT ;  /* 0x000000c0120e7812 */ /* 0x000fe400078ec0ff */
[C---:B------:R-:W-:Y:S02]  /*b5e0*/  LEA R23, R174.reuse, R21, 0x3 ;  /* 0x00000015ae177211 */ /* 0x040fe400078e18ff */
[----:B------:R-:W-:Y:S02]  /*b5f0*/  SHF.R.U32.HI R12, RZ, 0x1, R14 ;  /* 0x00000001ff0c7819 */ /* 0x000fe4000001160e */
[----:B------:R-:W-:Y:S02]  /*b600*/  LEA R25, R174, R23, 0x3 ;  /* 0x00000017ae197211 */ /* 0x000fe400078e18ff */
[----:B------:R-:W-:Y:S02]  /*b610*/  LOP3.LUT R0, R117, R12, RZ, 0x3c, !PT ;  /* 0x0000000c75007212 */ /* 0x000fe400078e3cff */
[----:B------:R-:W-:Y:S01]  /*b620*/  LOP3.LUT R14, R8, 0x70, RZ, 0xc0, !PT ;  /* 0x00000070080e7812 */ /* 0x000fe200078ec0ff */
[----:B------:R-:W-:Y:S01]  /*b630*/  IMAD R27, R174, 0x8, R25 ;  /* 0x00000008ae1b7824 */ /* 0x000fe200078e0219 */
[----:B------:R-:W-:Y:S01]  /*b640*/  IADD3 R180, P1, P2, R7, c[0x0][0x178], R180 ;  /* 0x00005e0007b47a10 */ /* 0x000fe20007a3e0b4 */
[----:B------:R-:W-:Y:S01]  /*b650*/  IMAD.HI R8, R2, 0x2, RZ ;  /* 0x0000000202087827 */ /* 0x000fe200078e02ff */
[----:B------:R-:W-:-:S02]  /*b660*/  LOP3.LUT R7, R18, 0x18, RZ, 0xc0, !PT ;  /* 0x0000001812077812 */ /* 0x000fc400078ec0ff */
[----:B------:R-:W-:Y:S02]  /*b670*/  LEA R29, R174, R27, 0x3 ;  /* 0x0000001bae1d7211 */ /* 0x000fe400078e18ff */
[----:B------:R-:W-:Y:S02]  /*b680*/  IADD3.X R181, R8, c[0x0][0x17c], R181, P1, P2 ;  /* 0x00005f0008b57a10 */ /* 0x000fe40000fe44b5 */
[C---:B------:R-:W-:Y:S02]  /*b690*/  LEA R31, R174.reuse, R29, 0x3 ;  /* 0x0000001dae1f7211 */ /* 0x040fe400078e18ff */
[-C--:B------:R-:W-:Y:S02]  /*b6a0*/  LEA R194, P3, R11, R180.reuse, 0x1 ;  /* 0x000000b40bc27211 */ /* 0x080fe400078608ff */
[----:B------:R-:W-:Y:S01]  /*b6b0*/  LEA R196, P2, R9, R180, 0x1 ;  /* 0x000000b409c47211 */ /* 0x000fe200078408ff */
[----:B------:R-:W-:Y:S01]  /*b6c0*/  IMAD R33, R174, 0x8, R31 ;  /* 0x00000008ae217824 */ /* 0x000fe200078e021f */
[----:B------:R-:W-:-:S02]  /*b6d0*/  LEA.HI.X.SX32 R195, R11, R181, 0x1, P3 ;  /* 0x000000b50bc37211 */ /* 0x000fc400018f0eff */
[-C--:B------:R-:W-:Y:S02]  /*b6e0*/  LEA R188, P3, R17, R180.reuse, 0x1 ;  /* 0x000000b411bc7211 */ /* 0x080fe400078608ff */
[C---:B------:R-:W-:Y:S02]  /*b6f0*/  LEA R35, R174.reuse, R33, 0x3 ;  /* 0x00000021ae237211 */ /* 0x040fe400078e18ff */
[----:B------:R-:W-:Y:S02]  /*b700*/  LEA.HI.X.SX32 R197, R9, R181, 0x1, P2 ;  /* 0x000000b509c57211 */ /* 0x000fe400010f0eff */
[----:B------:R-:W-:Y:S02]  /*b710*/  LEA R37, R174, R35, 0x3 ;  /* 0x00000023ae257211 */ /* 0x000fe400078e18ff */
[-C--:B------:R-:W-:Y:S02]  /*b720*/  LEA R198, P1, R16, R180.reuse, 0x1 ;  /* 0x000000b410c67211 */ /* 0x080fe400078208ff */
[----:B------:R-:W-:Y:S01]  /*b730*/  LEA R190, P2, R15, R180, 0x1 ;  /* 0x000000b40fbe7211 */ /* 0x000fe200078408ff */
[----:B------:R-:W-:Y:S01]  /*b740*/  IMAD R39, R174, 0x8, R37 ;  /* 0x00000008ae277824 */ /* 0x000fe200078e0225 */
[----:B------:R-:W-:-:S02]  /*b750*/  LEA.HI.X.SX32 R189, R17, R181, 0x1, P3 ;  /* 0x000000b511bd7211 */ /* 0x000fc400018f0eff */
[-C--:B------:R-:W-:Y:S02]  /*b760*/  LEA R182, P3, R23, R180.reuse, 0x1 ;  /* 0x000000b417b67211 */ /* 0x080fe400078608ff */
[----:B------:R-:W-:Y:S02]  /*b770*/  LEA R41, R174, R39, 0x3 ;  /* 0x00000027ae297211 */ /* 0x000fe400078e18ff */
[-C--:B------:R-:W-:Y:S02]  /*b780*/  LEA.HI.X.SX32 R199, R16, R181.reuse, 0x1, P1 ;  /* 0x000000b510c77211 */ /* 0x080fe400008f0eff */
[-C--:B------:R-:W-:Y:S01]  /*b790*/  LEA.HI.X.SX32 R191, R15, R181.reuse, 0x1, P2 ;  /* 0x000000b50fbf7211 */ /* 0x080fe200010f0eff */
[C---:B------:R-:W-:Y:S01]  /*b7a0*/  IMAD R43, R174.reuse, 0x8, R41 ;  /* 0x00000008ae2b7824 */ /* 0x040fe200078e0229 */
[-C--:B------:R-:W-:Y:S02]  /*b7b0*/  LEA R192, P1, R13, R180.reuse, 0x1 ;  /* 0x000000b40dc07211 */ /* 0x080fe400078208ff */
[----:B------:R-:W-:Y:S01]  /*b7c0*/  LEA R184, P2, R21, R180, 0x1 ;  /* 0x000000b415b87211 */ /* 0x000fe200078408ff */
[----:B------:R-:W-:Y:S01]  /*b7d0*/  IMAD R45, R174, 0x8, R43 ;  /* 0x00000008ae2d7824 */ /* 0x000fe200078e022b */
[----:B------:R-:W-:-:S02]  /*b7e0*/  LEA.HI.X.SX32 R183, R23, R181, 0x1, P3 ;  /* 0x000000b517b77211 */ /* 0x000fc400018f0eff */
[----:B------:R-:W-:Y:S01]  /*b7f0*/  LEA R12, P3, R29, R180, 0x1 ;  /* 0x000000b41d0c7211 */ /* 0x000fe200078608ff */
[C---:B------:R-:W-:Y:S01]  /*b800*/  IMAD R47, R174.reuse, 0x8, R45 ;  /* 0x00000008ae2f7824 */ /* 0x040fe200078e022d */
[C---:B------:R-:W-:Y:S01]  /*b810*/  LEA.HI R2, R7.reuse, R14, RZ, 0x1f ;  /* 0x0000000e07027211 */ /* 0x040fe200078ff8ff */
[----:B------:R-:W-:Y:S01]  /*b820*/  IMAD R7, R7, 0x400, R10 ;  /* 0x0000040007077824 */ /* 0x000fe200078e020a */
[----:B------:R-:W-:Y:S02]  /*b830*/  LEA.HI.X.SX32 R193, R13, R181, 0x1, P1 ;  /* 0x000000b50dc17211 */ /* 0x000fe400008f0eff */
[C---:B------:R-:W-:Y:S02]  /*b840*/  LEA R113, R174.reuse, R47, 0x3 ;  /* 0x0000002fae717211 */ /* 0x040fe400078e18ff */
[----:B------:R-:W-:Y:S02]  /*b850*/  LEA.HI.X.SX32 R185, R21, R181, 0x1, P2 ;  /* 0x000000b515b97211 */ /* 0x000fe400010f0eff */
[----:B------:R-:W-:-:S02]  /*b860*/  LEA R115, R174, R113, 0x3 ;  /* 0x00000071ae737211 */ /* 0x000fc400078e18ff */
[-C--:B------:R-:W-:Y:S02]  /*b870*/  LEA R186, P1, R19, R180.reuse, 0x1 ;  /* 0x000000b413ba7211 */ /* 0x080fe400078208ff */
[C---:B------:R-:W-:Y:S02]  /*b880*/  LEA R117, R174.reuse, R115, 0x3 ;  /* 0x00000073ae757211 */ /* 0x040fe400078e18ff */
[-C--:B------:R-:W-:Y:S02]  /*b890*/  LEA R10, P2, R27, R180.reuse, 0x1 ;  /* 0x000000b41b0a7211 */ /* 0x080fe400078408ff */
[C---:B------:R-:W-:Y:S02]  /*b8a0*/  LEA R119, R174.reuse, R117, 0x3 ;  /* 0x00000075ae777211 */ /* 0x040fe400078e18ff */
[-C--:B------:R-:W-:Y:S02]  /*b8b0*/  LEA.HI.X.SX32 R13, R29, R181.reuse, 0x1, P3 ;  /* 0x000000b51d0d7211 */ /* 0x080fe400018f0eff */
[----:B------:R-:W-:Y:S01]  /*b8c0*/  LEA R18, P3, R35, R180, 0x1 ;  /* 0x000000b423127211 */ /* 0x000fe200078608ff */
[----:B------:R-:W-:Y:S01]  /*b8d0*/  IMAD R121, R174, 0x8, R119 ;  /* 0x00000008ae797824 */ /* 0x000fe200078e0277 */
[----:B------:R-:W-:-:S02]  /*b8e0*/  LEA.HI.X.SX32 R187, R19, R181, 0x1, P1 ;  /* 0x000000b513bb7211 */ /* 0x000fc400008f0eff */
[----:B------:R-:W-:Y:S02]  /*b8f0*/  LEA.HI.X.SX32 R11, R27, R181, 0x1, P2 ;  /* 0x000000b51b0b7211 */ /* 0x000fe400010f0eff */
[C---:B------:R-:W-:Y:S02]  /*b900*/  LEA R123, R174.reuse, R121, 0x3 ;  /* 0x00000079ae7b7211 */ /* 0x040fe400078e18ff */
[-C--:B------:R-:W-:Y:S02]  /*b910*/  LEA R8, P1, R25, R180.reuse, 0x1 ;  /* 0x000000b419087211 */ /* 0x080fe400078208ff */
[C---:B------:R-:W-:Y:S02]  /*b920*/  LEA R125, R174.reuse, R123, 0x3 ;  /* 0x0000007bae7d7211 */ /* 0x040fe400078e18ff */
[-C--:B------:R-:W-:Y:S02]  /*b930*/  LEA R16, P2, R33, R180.reuse, 0x1 ;  /* 0x000000b421107211 */ /* 0x080fe400078408ff */
[----:B------:R-:W-:Y:S01]  /*b940*/  LEA.HI.X.SX32 R19, R35, R181, 0x1, P3 ;  /* 0x000000b523137211 */ /* 0x000fe200018f0eff */
[----:B------:R-:W-:Y:S01]  /*b950*/  IMAD R127, R174, 0x8, R125 ;  /* 0x00000008ae7f7824 */ /* 0x000fe200078e027d */
[----:B------:R-:W-:-:S02]  /*b960*/  LEA R24, P3, R41, R180, 0x1 ;  /* 0x000000b429187211 */ /* 0x000fc400078608ff */
[----:B------:R-:W-:Y:S02]  /*b970*/  LEA.HI.X.SX32 R9, R25, R181, 0x1, P1 ;  /* 0x000000b519097211 */ /* 0x000fe400008f0eff */
[C---:B------:R-:W-:Y:S02]  /*b980*/  LEA R129, R174.reuse, R127, 0x3 ;  /* 0x0000007fae817211 */ /* 0x040fe400078e18ff */
[----:B------:R-:W-:Y:S02]  /*b990*/  LEA.HI.X.SX32 R17, R33, R181, 0x1, P2 ;  /* 0x000000b521117211 */ /* 0x000fe400010f0eff */
        /* <DEDUP_REMOVED lines=8> */
[C---:B------:R-:W-:Y:S02]  /*ba20*/  LEA R137, R174.reuse, R135, 0x3 ;  /* 0x00000087ae897211 */ /* 0x040fe400078e18ff */
[----:B------:R-:W-:Y:S02]  /*ba30*/  LEA.HI.X.SX32 R23, R39, R181, 0x1, P2 ;  /* 0x000000b527177211 */ /* 0x000fe400010f0eff */
[-C--:B------:R-:W-:Y:S01]  /*ba40*/  LEA R20, P1, R37, R180.reuse, 0x1 ;  /* 0x000000b425147211 */ /* 0x080fe200078208ff */
[----:B------:R-:W-:Y:S01]  /*ba50*/  IMAD R139, R174, 0x8, R137 ;  /* 0x00000008ae8b7824 */ /* 0x000fe200078e0289 */
[----:B------:R-:W-:-:S02]  /*ba60*/  LEA R28, P2, R45, R180, 0x1 ;  /* 0x000000b42d1c7211 */ /* 0x000fc400078408ff */
[----:B------:R-:W-:Y:S02]  /*ba70*/  LEA.HI.X.SX32 R31, R47, R181, 0x1, P3 ;  /* 0x000000b52f1f7211 */ /* 0x000fe400018f0eff */
[C---:B------:R-:W-:Y:S02]  /*ba80*/  LEA R141, R174.reuse, R139, 0x3 ;  /* 0x0000008bae8d7211 */ /* 0x040fe400078e18ff */
[-C--:B------:R-:W-:Y:S02]  /*ba90*/  LEA R36, P3, R117, R180.reuse, 0x1 ;  /* 0x000000b475247211 */ /* 0x080fe400078608ff */
[C---:B------:R-:W-:Y:S02]  /*baa0*/  LEA R143, R174.reuse, R141, 0x3 ;  /* 0x0000008dae8f7211 */ /* 0x040fe400078e18ff */
[-C--:B------:R-:W-:Y:S02]  /*bab0*/  LEA.HI.X.SX32 R21, R37, R181.reuse, 0x1, P1 ;  /* 0x000000b525157211 */ /* 0x080fe400008f0eff */
[----:B------:R-:W-:Y:S01]  /*bac0*/  LEA.HI.X.SX32 R29, R45, R181, 0x1, P2 ;  /* 0x000000b52d1d7211 */ /* 0x000fe200010f0eff */
[----:B------:R-:W-:Y:S01]  /*bad0*/  IMAD R145, R174, 0x8, R143 ;  /* 0x00000008ae917824 */ /* 0x000fe200078e028f */
[----:B------:R-:W-:-:S02]  /*bae0*/  LEA R26, P1, R43, R180, 0x1 ;  /* 0x000000b42b1a7211 */ /* 0x000fc400078208ff */
[-C--:B------:R-:W-:Y:S02]  /*baf0*/  LEA R34, P2, R115, R180.reuse, 0x1 ;  /* 0x000000b473227211 */ /* 0x080fe400078408ff */
[C---:B------:R-:W-:Y:S02]  /*bb00*/  LEA R147, R174.reuse, R145, 0x3 ;  /* 0x00000091ae937211 */ /* 0x040fe400078e18ff */
[----:B------:R-:W-:Y:S02]  /*bb10*/  LEA.HI.X.SX32 R37, R117, R181, 0x1, P3 ;  /* 0x000000b575257211 */ /* 0x000fe400018f0eff */
[C---:B------:R-:W-:Y:S02]  /*bb20*/  LEA R149, R174.reuse, R147, 0x3 ;  /* 0x00000093ae957211 */ /* 0x040fe400078e18ff */
[----:B------:R-:W-:Y:S02]  /*bb30*/  LEA R42, P3, R123, R180, 0x1 ;  /* 0x000000b47b2a7211 */ /* 0x000fe400078608ff */
[-C--:B------:R-:W-:Y:S01]  /*bb40*/  LEA.HI.X.SX32 R27, R43, R181.reuse, 0x1, P1 ;  /* 0x000000b52b1b7211 */ /* 0x080fe200008f0eff */
[----:B------:R-:W-:Y:S01]  /*bb50*/  IMAD R151, R174, 0x8, R149 ;  /* 0x00000008ae977824 */ /* 0x000fe200078e0295 */
[----:B------:R-:W-:-:S02]  /*bb60*/  LEA.HI.X.SX32 R35, R115, R181, 0x1, P2 ;  /* 0x000000b573237211 */ /* 0x000fc400010f0eff */
        /* <DEDUP_REMOVED lines=25> */
[----:B------:R-:W-:Y:S02]  /*bd00*/  LEA R171, R174, R169, 0x3 ;  /* 0x000000a9aeab7211 */ /* 0x000fe400078e18ff */
[-C--:B------:R-:W-:Y:S02]  /*bd10*/  LEA.HI.X.SX32 R45, R125, R181.reuse, 0x1, P1 ;  /* 0x000000b57d2d7211 */ /* 0x080fe400008f0eff */
[----:B------:R-:W-:Y:S02]  /*bd20*/  LEA.HI.X.SX32 R117, R133, R181, 0x1, P2 ;  /* 0x000000b585757211 */ /* 0x000fe400010f0eff */
[-C--:B------:R-:W-:Y:S02]  /*bd30*/  LEA R114, P1, R131, R180.reuse, 0x1 ;  /* 0x000000b483727211 */ /* 0x080fe400078208ff */
[----:B------:R-:W-:-:S02]  /*bd40*/  LEA R122, P2, R139, R180, 0x1 ;  /* 0x000000b48b7a7211 */ /* 0x000fc400078408ff */
[----:B------:R-:W-:Y:S02]  /*bd50*/  LEA.HI.X.SX32 R125, R141, R181, 0x1, P3 ;  /* 0x000000b58d7d7211 */ /* 0x000fe400018f0eff */
[-C--:B------:R-:W-:Y:S02]  /*bd60*/  LEA R130, P3, R147, R180.reuse, 0x1 ;  /* 0x000000b493827211 */ /* 0x080fe400078608ff */
[C---:B------:R-:W-:Y:S02]  /*bd70*/  LEA R173, R174.reuse, R171, 0x3 ;  /* 0x000000abaead7211 */ /* 0x040fe400078e18ff */
[-C--:B------:R-:W-:Y:S02]  /*bd80*/  LEA.HI.X.SX32 R115, R131, R181.reuse, 0x1, P1 ;  /* 0x000000b583737211 */ /* 0x080fe400008f0eff */
[----:B------:R-:W-:Y:S01]  /*bd90*/  LEA.HI.X.SX32 R123, R139, R181, 0x1, P2 ;  /* 0x000000b58b7b7211 */ /* 0x000fe200010f0eff */
[----:B------:R-:W-:Y:S01]  /*bda0*/  IMAD R175, R174, 0x8, R173 ;  /* 0x00000008aeaf7824 */ /* 0x000fe200078e02ad */
[----:B------:R-:W-:-:S02]  /*bdb0*/  LEA R120, P1, R137, R180, 0x1 ;  /* 0x000000b489787211 */ /* 0x000fc400078208ff */
[-C--:B------:R-:W-:Y:S02]  /*bdc0*/  LEA R128, P2, R145, R180.reuse, 0x1 ;  /* 0x000000b491807211 */ /* 0x080fe400078408ff */
[-C--:B------:R-:W-:Y:S02]  /*bdd0*/  LEA.HI.X.SX32 R131, R147, R181.reuse, 0x1, P3 ;  /* 0x000000b593837211 */ /* 0x080fe400018f0eff */
[-C--:B------:R-:W-:Y:S02]  /*bde0*/  LEA R136, P3, R153, R180.reuse, 0x1 ;  /* 0x000000b499887211 */ /* 0x080fe400078608ff */
[-C--:B------:R-:W-:Y:S02]  /*bdf0*/  LEA.HI.X.SX32 R121, R137, R181.reuse, 0x1, P1 ;  /* 0x000000b589797211 */ /* 0x080fe400008f0eff */
[----:B------:R-:W-:Y:S02]  /*be00*/  LEA.HI.X.SX32 R129, R145, R181, 0x1, P2 ;  /* 0x000000b591817211 */ /* 0x000fe400010f0eff */
[----:B------:R-:W-:-:S02]  /*be10*/  LEA R126, P1, R143, R180, 0x1 ;  /* 0x000000b48f7e7211 */ /* 0x000fc400078208ff */
[-C--:B------:R-:W-:Y:S02]  /*be20*/  LEA R134, P2, R151, R180.reuse, 0x1 ;  /* 0x000000b497867211 */ /* 0x080fe400078408ff */
[----:B------:R-:W-:Y:S02]  /*be30*/  LEA.HI.X.SX32 R137, R153, R181, 0x1, P3 ;  /* 0x000000b599897211 */ /* 0x000fe400018f0eff */
[----:B------:R-:W-:Y:S02]  /*be40*/  LEA R142, P3, R159, R180, 0x1 ;  /* 0x000000b49f8e7211 */ /* 0x000fe400078608ff */
[----:B------:R-:W-:Y:S02]  /*be50*/  LEA R177, R174, R175, 0x3 ;  /* 0x000000afaeb17211 */ /* 0x000fe400078e18ff */
[-C--:B------:R-:W-:Y:S02]  /*be60*/  LEA.HI.X.SX32 R127, R143, R181.reuse, 0x1, P1 ;  /* 0x000000b58f7f7211 */ /* 0x080fe400008f0eff */
[----:B------:R-:W-:-:S02]  /*be70*/  LEA.HI.X.SX32 R135, R151, R181, 0x1, P2 ;  /* 0x000000b597877211 */ /* 0x000fc400010f0eff */
[-C--:B------:R-:W-:Y:S02]  /*be80*/  LEA R132, P1, R149, R180.reuse, 0x1 ;  /* 0x000000b495847211 */ /* 0x080fe400078208ff */
[-C--:B------:R-:W-:Y:S02]  /*be90*/  LEA R140, P2, R157, R180.reuse, 0x1 ;  /* 0x000000b49d8c7211 */ /* 0x080fe400078408ff */
[----:B------:R-:W-:Y:S02]  /*bea0*/  LEA.HI.X.SX32 R143, R159, R181, 0x1, P3 ;  /* 0x000000b59f8f7211 */ /* 0x000fe400018f0eff */
[----:B------:R-:W-:Y:S02]  /*beb0*/  LEA R148, P3, R165, R180, 0x1 ;  /* 0x000000b4a5947211 */ /* 0x000fe400078608ff */
[----:B------:R-:W-:Y:S02]  /*bec0*/  LEA R179, R174, R177, 0x3 ;  /* 0x000000b1aeb37211 */ /* 0x000fe400078e18ff */
[----:B------:R-:W-:-:S02]  /*bed0*/  LEA.HI.X.SX32 R133, R149, R181, 0x1, P1 ;  /* 0x000000b595857211 */ /* 0x000fc400008f0eff */
[-C--:B------:R-:W-:Y:S02]  /*bee0*/  LEA.HI.X.SX32 R141, R157, R181.reuse, 0x1, P2 ;  /* 0x000000b59d8d7211 */ /* 0x080fe400010f0eff */
[-C--:B------:R-:W-:Y:S02]  /*bef0*/  LEA R138, P1, R155, R180.reuse, 0x1 ;  /* 0x000000b49b8a7211 */ /* 0x080fe400078208ff */
[----:B------:R-:W-:Y:S02]  /*bf00*/  LEA R146, P2, R163, R180, 0x1 ;  /* 0x000000b4a3927211 */ /* 0x000fe400078408ff */
[-C--:B------:R-:W-:Y:S01]  /*bf10*/  LEA.HI.X.SX32 R149, R165, R181.reuse, 0x1, P3 ;  /* 0x000000b5a5957211 */ /* 0x080fe200018f0eff */
[----:B------:R-:W-:Y:S01]  /*bf20*/  IMAD R165, R174, 0x8, R179 ;  /* 0x00000008aea57824 */ /* 0x000fe200078e02b3 */
[-C--:B------:R-:W-:Y:S02]  /*bf30*/  LEA.HI.X.SX32 R139, R155, R181.reuse, 0x1, P1 ;  /* 0x000000b59b8b7211 */ /* 0x080fe400008f0eff */
[----:B------:R-:W-:-:S02]  /*bf40*/  LEA.HI.X.SX32 R147, R163, R181, 0x1, P2 ;  /* 0x000000b5a3937211 */ /* 0x000fc400010f0eff */
[-C--:B------:R-:W-:Y:S02]  /*bf50*/  LEA R144, P1, R161, R180.reuse, 0x1 ;  /* 0x000000b4a1907211 */ /* 0x080fe400078208ff */
[-C--:B------:R-:W-:Y:S02]  /*bf60*/  LEA R152, P2, R169, R180.reuse, 0x1 ;  /* 0x000000b4a9987211 */ /* 0x080fe400078408ff */
[----:B------:R-:W-:Y:S02]  /*bf70*/  LEA R201, R174, R165, 0x3 ;  /* 0x000000a5aec97211 */ /* 0x000fe400078e18ff */
[-C--:B------:R-:W-:Y:S02]  /*bf80*/  LEA.HI.X.SX32 R145, R161, R181.reuse, 0x1, P1 ;  /* 0x000000b5a1917211 */ /* 0x080fe400008f0eff */
[----:B------:R-:W-:Y:S02]  /*bf90*/  LEA.HI.X.SX32 R153, R169, R181, 0x1, P2 ;  /* 0x000000b5a9997211 */ /* 0x000fe400010f0eff */
[----:B------:R-:W-:-:S02]  /*bfa0*/  LEA R150, P1, R167, R180, 0x1 ;  /* 0x000000b4a7967211 */ /* 0x000fc400078208ff */
[-C--:B------:R-:W-:Y:S02]  /*bfb0*/  LEA R154, P3, R171, R180.reuse, 0x1 ;  /* 0x000000b4ab9a7211 */ /* 0x080fe400078608ff */
[C---:B------:R-:W-:Y:S02]  /*bfc0*/  LEA R169, R174.reuse, R201, 0x3 ;  /* 0x000000c9aea97211 */ /* 0x040fe400078e18ff */
[-C--:B------:R-:W-:Y:S02]  /*bfd0*/  LEA.HI.X.SX32 R151, R167, R181.reuse, 0x1, P1 ;  /* 0x000000b5a7977211 */ /* 0x080fe400008f0eff */
[----:B------:R-:W-:Y:S01]  /*bfe0*/  LEA.HI.X.SX32 R155, R171, R181, 0x1, P3 ;  /* 0x000000b5ab9b7211 */ /* 0x000fe200018f0eff */
[----:B------:R-:W-:Y:S01]  /*bff0*/  IMAD R171, R174, 0x8, R169 ;  /* 0x00000008aeab7824 */ /* 0x000fe200078e02a9 */
[-C--:B------:R-:W-:Y:S02]  /*c000*/  LEA R156, P1, R173, R180.reuse, 0x1 ;  /* 0x000000b4ad9c7211 */ /* 0x080fe400078208ff */
[----:B------:R-:W-:-:S02]  /*c010*/  LEA R158, P2, R175, R180, 0x1 ;  /* 0x000000b4af9e7211 */ /* 0x000fc400078408ff */
[----:B------:R-:W-:Y:S02]  /*c020*/  LEA.HI.X.SX32 R157, R173, R181, 0x1, P1 ;  /* 0x000000b5ad9d7211 */ /* 0x000fe400008f0eff */
[C---:B------:R-:W-:Y:S02]  /*c030*/  LEA R173, R174.reuse, R171, 0x3 ;  /* 0x000000abaead7211 */ /* 0x040fe400078e18ff */
[----:B------:R-:W-:Y:S02]  /*c040*/  LEA R160, P3, R177, R180, 0x1 ;  /* 0x000000b4b1a07211 */ /* 0x000fe400078608ff */
[----:B------:R-:W-:Y:S02]  /*c050*/  LEA.HI.X.SX32 R159, R175, R181, 0x1, P2 ;  /* 0x000000b5af9f7211 */ /* 0x000fe400010f0eff */
[----:B------:R-:W-:Y:S02]  /*c060*/  LEA R175, R174, R173, 0x3 ;  /* 0x000000adaeaf7211 */ /* 0x000fe400078e18ff */
[----:B------:R-:W-:-:S02]  /*c070*/  LEA.HI.X.SX32 R161, R177, R181, 0x1, P3 ;  /* 0x000000b5b1a17211 */ /* 0x000fc400018f0eff */
[-C--:B------:R-:W-:Y:S01]  /*c080*/  LEA R166, P3, R201, R180.reuse, 0x1 ;  /* 0x000000b4c9a67211 */ /* 0x080fe200078608ff */
[----:B------:R-:W-:Y:S01]  /*c090*/  IMAD R177, R174, 0x8, R175 ;  /* 0x00000008aeb17824 */ /* 0x000fe200078e02af */
[-C--:B------:R-:W-:Y:S02]  /*c0a0*/  LEA R162, P1, R179, R180.reuse, 0x1 ;  /* 0x000000b4b3a27211 */ /* 0x080fe400078208ff */
[-C--:B------:R-:W-:Y:S02]  /*c0b0*/  LEA.HI.X.SX32 R167, R201, R181.reuse, 0x1, P3 ;  /* 0x000000b5c9a77211 */ /* 0x080fe400018f0eff */
[----:B------:R-:W-:Y:S02]  /*c0c0*/  LEA.HI.X.SX32 R163, R179, R181, 0x1, P1 ;  /* 0x000000b5b3a37211 */ /* 0x000fe400008f0eff */
[-C--:B------:R-:W-:Y:S02]  /*c0d0*/  LEA R172, P3, R173, R180.reuse, 0x1 ;  /* 0x000000b4adac7211 */ /* 0x080fe400078608ff */
[----:B------:R-:W-:-:S02]  /*c0e0*/  LEA R168, P1, R169, R180, 0x1 ;  /* 0x000000b4a9a87211 */ /* 0x000fc400078208ff */
[C---:B------:R-:W-:Y:S02]  /*c0f0*/  LEA R179, R174.reuse, R177, 0x3 ;  /* 0x000000b1aeb37211 */ /* 0x040fe400078e18ff */
[-C--:B------:R-:W-:Y:S02]  /*c100*/  LEA R164, P2, R165, R180.reuse, 0x1 ;  /* 0x000000b4a5a47211 */ /* 0x080fe400078408ff */
[-C--:B------:R-:W-:Y:S02]  /*c110*/  LEA.HI.X.SX32 R173, R173, R181.reuse, 0x1, P3 ;  /* 0x000000b5adad7211 */ /* 0x080fe400018f0eff */
[----:B------:R-:W-:Y:S02]  /*c120*/  LEA.HI.X.SX32 R169, R169, R181, 0x1, P1 ;  /* 0x000000b5a9a97211 */ /* 0x000fe400008f0eff */
[----:B------:R-:W-:Y:S02]  /*c130*/  LEA R200, R174, R179, 0x3 ;  /* 0x000000b3aec87211 */ /* 0x000fe400078e18ff */
[----:B------:R-:W-:-:S02]  /*c140*/  LEA R178, P3, R179, R180, 0x1 ;  /* 0x000000b4b3b27211 */ /* 0x000fc400078608ff */
[-C--:B------:R-:W-:Y:S02]  /*c150*/  LEA.HI.X.SX32 R165, R165, R181.reuse, 0x1, P2 ;  /* 0x000000b5a5a57211 */ /* 0x080fe400010f0eff */
[-C--:B------:R-:W-:Y:S02]  /*c160*/  LEA R174, P1, R175, R180.reuse, 0x1 ;  /* 0x000000b4afae7211 */ /* 0x080fe400078208ff */
[----:B------:R-:W-:Y:S02]  /*c170*/  LEA R170, P2, R171, R180, 0x1 ;  /* 0x000000b4abaa7211 */ /* 0x000fe400078408ff */
[-C--:B------:R-:W-:Y:S02]  /*c180*/  LEA.HI.X.SX32 R179, R179, R181.reuse, 0x1, P3 ;  /* 0x000000b5b3b37211 */ /* 0x080fe400018f0eff */
[----:B------:R-:W-:Y:S02]  /*c190*/  LEA.HI.X.SX32 R175, R175, R181, 0x1, P1 ;  /* 0x000000b5afaf7211 */ /* 0x000fe400008f0eff */
[----:B------:R-:W-:-:S02]  /*c1a0*/  FSETP.GEU.AND P3, PT, R207, 1.175494350822287508e-38, PT ;  /* 0x00800000cf00780b */ /* 0x000fc40003f6e000 */
[----:B------:R-:W-:Y:S02]  /*c1b0*/  LEA.HI.X.SX32 R171, R171, R181, 0x1, P2 ;  /* 0x000000b5abab7211 */ /* 0x000fe400010f0eff */
[----:B------:R-:W-:Y:S02]  /*c1c0*/  FSETP.GT.AND P1, PT, |R203|, 8.50705917302346158658e+37, PT ;  /* 0x7e800000cb00780b */ /* 0x000fe40003f24200 */
[-C--:B------:R-:W-:Y:S02]  /*c1d0*/  LEA R176, P2, R177, R180.reuse, 0x1 ;  /* 0x000000b4b1b07211 */ /* 0x080fe400078408ff */
[----:B------:R-:W-:Y:S02]  /*c1e0*/  LEA R180, P4, R200, R180, 0x1 ;  /* 0x000000b4c8b47211 */ /* 0x000fe400078808ff */
[----:B------:R-:W-:Y:S02]  /*c1f0*/  MOV R201, R85 ;  /* 0x0000005500c97202 */ /* 0x000fe40000000f00 */
[----:B------:R-:W-:-:S02]  /*c200*/  FSEL R85, R60, R207, !P3 ;  /* 0x000000cf3c557208 */ /* 0x000fc40005800000 */
[----:B------:R-:W-:Y:S02]  /*c210*/  FSEL R82, RZ, -23, P3 ;  /* 0xc1b80000ff527808 */ /* 0x000fe40001800000 */
[----:B------:R-:W-:Y:S01]  /*c220*/  FSETP.GEU.AND P3, PT, |R203|, 1.175494350822287508e-38, PT ;  /* 0x00800000cb00780b */ /* 0x000fe20003f6e200 */
[----:B------:R-:W-:Y:S01]  /*c230*/  @P1 FMUL R79, R79, 0.25 ;  /* 0x3e8000004f4f1820 */ /* 0x000fe20000400000 */
[-C--:B------:R-:W-:Y:S01]  /*c240*/  LEA.HI.X.SX32 R177, R177, R181.reuse, 0x1, P2 ;  /* 0x000000b5b1b17211 */ /* 0x080fe200010f0eff */
[----:B------:R-:W-:Y:S01]  /*c250*/  @P1 FMUL R78, R78, 0.25 ;  /* 0x3e8000004e4e1820 */ /* 0x000fe20000400000 */
[----:B------:R-:W-:Y:S01]  /*c260*/  LEA.HI.X.SX32 R181, R200, R181, 0x1, P4 ;  /* 0x000000b5c8b57211 */ /* 0x000fe200020f0eff */
[----:B------:R-:W-:Y:S01]  /*c270*/  IMAD.MOV.U32 R200, RZ, RZ, R84 ;  /* 0x000000ffffc87224 */ /* 0x000fe200078e0054 */
[----:B------:R-:W-:Y:S01]  /*c280*/  MOV R60, R63 ;  /* 0x0000003f003c7202 */ /* 0x000fe20000000f00 */
[C---:B------:R-:W-:Y:S01]  /*c290*/  FMUL R84, R209.reuse, 8388608 ;  /* 0x4b000000d1547820 */ /* 0x040fe20000400000 */
[----:B------:R-:W-:Y:S01]  /*c2a0*/  FSETP.GEU.AND P2, PT, R209, 1.175494350822287508e-38, PT ;  /* 0x00800000d100780b */ /* 0x000fe20003f4e000 */
[----:B------:R-:W-:Y:S01]  /*c2b0*/  @P1 FMUL R74, R74, 0.25 ;  /* 0x3e8000004a4a1820 */ /* 0x000fe20000400000 */
[----:B------:R-:W-:Y:S01]  /*c2c0*/  FSETP.GEU.AND P4, PT, R205, 1.175494350822287508e-38, PT ;  /* 0x00800000cd00780b */ /* 0x000fe20003f8e000 */
[----:B------:R-:W-:Y:S01]  /*c2d0*/  @P1 FMUL R220, R220, 0.25 ;  /* 0x3e800000dcdc1820 */ /* 0x000fe20000400000 */
[----:B------:R-:W-:Y:S01]  /*c2e0*/  FSEL R84, R84, R209, !P2 ;  /* 0x000000d154547208 */ /* 0x000fe20005000000 */
[----:B------:R-:W-:Y:S01]  /*c2f0*/  @P1 FMUL R75, R75, 0.25 ;  /* 0x3e8000004b4b1820 */ /* 0x000fe20000400000 */
[----:B------:R-:W-:Y:S01]  /*c300*/  FSEL R83, RZ, -23, P2 ;  /* 0xc1b80000ff537808 */ /* 0x000fe20001000000 */
[----:B------:R-:W-:Y:S01]  /*c310*/  @P1 FMUL R224, R224, 0.25 ;  /* 0x3e800000e0e01820 */ /* 0x000fe20000400000 */
[----:B------:R-:W-:Y:S01]  /*c320*/  FSETP.GT.AND P2, PT, |R205|, 8.50705917302346158658e+37, PT ;  /* 0x7e800000cd00780b */ /* 0x000fe20003f44200 */
[----:B------:R-:W-:Y:S01]  /*c330*/  @P1 FMUL R226, R226, 0.25 ;  /* 0x3e800000e2e21820 */ /* 0x000fe20000400000 */
[----:B------:R-:W-:Y:S01]  /*c340*/  MOV R70, R72 ;  /* 0x0000004800467202 */ /* 0x000fe20000000f00 */
        /* <DEDUP_REMOVED lines=9> */
[----:B------:R-:W-:Y:S01]  /*c3e0*/  FSEL R86, R86, R205, !P4 ;  /* 0x000000cd56567208 */ /* 0x000fe20006000000 */
[----:B------:R-:W-:Y:S01]  /*c3f0*/  @P1 FMUL R54, R54, 0.25 ;  /* 0x3e80000036361820 */ /* 0x000fe20000400000 */
[----:B------:R-:W-:Y:S01]  /*c400*/  MOV R208, R93 ;  /* 0x0000005d00d07202 */ /* 0x000fe20000000f00 */
[----:B------:R-:W-:Y:S01]  /*c410*/  @P1 FMUL R213, R213, 0.25 ;  /* 0x3e800000d5d51820 */ /* 0x000fe20000400000 */
[----:B------:R-:W-:Y:S01]  /*c420*/  IADD3 R93, R86, -0x3f3504f3, RZ ;  /* 0xc0cafb0d565d7810 */ /* 0x000fe20007ffe0ff */
[----:B------:R-:W-:Y:S01]  /*c430*/  @P1 FMUL R211, R211, 0.25 ;  /* 0x3e800000d3d31820 */ /* 0x000fe20000400000 */
[----:B------:R-:W-:Y:S01]  /*c440*/  IADD3 R62, R87, -0x3f3504f3, RZ ;  /* 0xc0cafb0d573e7810 */ /* 0x000fe20007ffe0ff */
[----:B------:R-:W-:Y:S01]  /*c450*/  @P1 FMUL R212, R212, 0.25 ;  /* 0x3e800000d4d41820 */ /* 0x000fe20000400000 */
[----:B------:R-:W-:Y:S01]  /*c460*/  IADD3 R51, R84, -0x3f3504f3, RZ ;  /* 0xc0cafb0d54337810 */ /* 0x000fe20007ffe0ff */
[----:B------:R-:W-:Y:S01]  /*c470*/  @P1 FMUL R50, R50, 0.25 ;  /* 0x3e80000032321820 */ /* 0x000fe20000400000 */
[----:B------:R-:W-:Y:S01]  /*c480*/  FSETP.GT.AND P1, PT, |R207|, 8.50705917302346158658e+37, PT ;  /* 0x7e800000cf00780b */ /* 0x000fe20003f24200 */
[----:B------:R-:W-:Y:S01]  /*c490*/  @!P3 FMUL R203, R203, 16777216 ;  /* 0x4b800000cbcbb820 */ /* 0x000fe20000400000 */
[----:B------:R-:W-:Y:S01]  /*c4a0*/  LOP3.LUT R93, R93, 0xff800000, RZ, 0xc0, !PT ;  /* 0xff8000005d5d7812 */ /* 0x000fe200078ec0ff */
[----:B------:R-:W-:Y:S01]  /*c4b0*/  @!P3 FMUL R79, R79, 16777216 ;  /* 0x4b8000004f4fb820 */ /* 0x000fe20000400000 */
[----:B------:R-:W-:Y:S01]  /*c4c0*/  LOP3.LUT R72, R62, 0xff800000, RZ, 0xc0, !PT ;  /* 0xff8000003e487812 */ /* 0x000fe200078ec0ff */
[----:B------:R-:W-:Y:S01]  /*c4d0*/  @!P3 FMUL R78, R78, 16777216 ;  /* 0x4b8000004e4eb820 */ /* 0x000fe20000400000 */
[----:B------:R-:W-:Y:S01]  /*c4e0*/  MOV R206, R92 ;  /* 0x0000005c00ce7202 */ /* 0x000fe20000000f00 */
[----:B------:R-:W-:Y:S01]  /*c4f0*/  @!P3 FMUL R74, R74, 16777216 ;  /* 0x4b8000004a4ab820 */ /* 0x000fe20000400000 */
[----:B------:R-:W0:Y:S01]  /*c500*/  MUFU.RCP R215, R203 ;  /* 0x000000cb00d77308 */ /* 0x000e220000001000 */
[----:B------:R-:W-:Y:S01]  /*c510*/  @!P3 FMUL R220, R220, 16777216 ;  /* 0x4b800000dcdcb820 */ /* 0x000fe20000400000 */
[----:B------:R-:W-:Y:S01]  /*c520*/  IADD3 R92, R85, -0x3f3504f3, RZ ;  /* 0xc0cafb0d555c7810 */ /* 0x000fe20007ffe0ff */
[----:B------:R-:W-:Y:S01]  /*c530*/  @!P3 FMUL R75, R75, 16777216 ;  /* 0x4b8000004b4bb820 */ /* 0x000fe20000400000 */
[----:B------:R-:W-:Y:S01]  /*c540*/  LOP3.LUT R51, R51, 0xff800000, RZ, 0xc0, !PT ;  /* 0xff80000033337812 */ /* 0x000fe200078ec0ff */
[----:B------:R-:W-:Y:S01]  /*c550*/  @!P3 FMUL R224, R224, 16777216 ;  /* 0x4b800000e0e0b820 */ /* 0x000fe20000400000 */
[----:B------:R-:W-:Y:S01]  /*c560*/  LOP3.LUT R92, R92, 0xff800000, RZ, 0xc0, !PT ;  /* 0xff8000005c5c7812 */ /* 0x000fe200078ec0ff */
[----:B------:R-:W-:Y:S01]  /*c570*/  @!P3 FMUL R226, R226, 16777216 ;  /* 0x4b800000e2e2b820 */ /* 0x000fe20000400000 */
[----:B------:R1:W-:Y:S01]  /*c580*/  I2F R63, R93 ;  /* 0x0000005d003f7306 */ /* 0x0003e20000201400 */
[----:B------:R-:W-:Y:S01]  /*c590*/  @!P3 FMUL R228, R228, 16777216 ;  /* 0x4b800000e4e4b820 */ /* 0x000fe20000400000 */
[----:B------:R-:W-:Y:S01]  /*c5a0*/  FSEL R80, RZ, -23, P4 ;  /* 0xc1b80000ff507808 */ /* 0x000fe20002000000 */
[----:B------:R-:W-:Y:S01]  /*c5b0*/  @!P3 FMUL R60, R60, 16777216 ;  /* 0x4b8000003c3cb820 */ /* 0x000fe20000400000 */
[----:B------:R-:W-:Y:S01]  /*c5c0*/  FSEL R81, RZ, -23, P5 ;  /* 0xc1b80000ff517808 */ /* 0x000fe20002800000 */
[----:B------:R-:W-:Y:S01]  /*c5d0*/  @!P3 FMUL R61, R61, 16777216 ;  /* 0x4b8000003d3db820 */ /* 0x000fe20000400000 */
[----:B------:R-:W-:Y:S01]  /*c5e0*/  ISETP.GE.U32.AND P5, PT, R85, 0x7f800000, PT ;  /* 0x7f8000005500780c */ /* 0x000fe20003fa6070 */
[----:B------:R-:W-:Y:S01]  /*c5f0*/  @!P3 FMUL R59, R59, 16777216 ;  /* 0x4b8000003b3bb820 */ /* 0x000fe20000400000 */
[----:B------:R2:W-:Y:S01]  /*c600*/  I2F R62, R72 ;  /* 0x00000048003e7306 */ /* 0x0005e20000201400 */
[----:B------:R-:W-:Y:S01]  /*c610*/  @!P3 FMUL R54, R54, 16777216 ;  /* 0x4b8000003636b820 */ /* 0x000fe20000400000 */
[----:B-1----:R-:W-:Y:S01]  /*c620*/  IADD3 R93, R86, -R93, RZ ;  /* 0x8000005d565d7210 */ /* 0x002fe20007ffe0ff */
[----:B------:R-:W-:Y:S01]  /*c630*/  @!P3 FMUL R213, R213, 16777216 ;  /* 0x4b800000d5d5b820 */ /* 0x000fe20000400000 */
[----:B------:R-:W-:Y:S01]  /*c640*/  ISETP.GE.U32.AND P4, PT, R84, 0x7f800000, PT ;  /* 0x7f8000005400780c */ /* 0x000fe20003f86070 */
[----:B------:R-:W-:-:S02]  /*c650*/  @!P3 FMUL R211, R211, 16777216 ;  /* 0x4b800000d3d3b820 */ /* 0x000fc40000400000 */
[----:B------:R-:W-:Y:S01]  /*c660*/  @!P3 FMUL R212, R212, 16777216 ;  /* 0x4b800000d4d4b820 */ /* 0x000fe20000400000 */
[----:B------:R1:W-:Y:S01]  /*c670*/  I2F R210, R51 ;  /* 0x0000003300d27306 */ /* 0x0003e20000201400 */
[----:B------:R-:W-:Y:S01]  /*c680*/  @!P3 FMUL R50, R50, 16777216 ;  /* 0x4b8000003232b820 */ /* 0x000fe20000400000 */
[----:B------:R-:W-:Y:S01]  /*c690*/  FSETP.GEU.AND P3, PT, |R205|, 1.175494350822287508e-38, PT ;  /* 0x00800000cd00780b */ /* 0x000fe20003f6e200 */
[----:B------:R-:W-:Y:S01]  /*c6a0*/  @P2 FMUL R214, R214, 0.25 ;  /* 0x3e800000d6d62820 */ /* 0x000fe20000400000 */
[----:B--2---:R-:W-:Y:S01]  /*c6b0*/  IADD3 R72, R87, -R72, RZ ;  /* 0x8000004857487210 */ /* 0x004fe20007ffe0ff */
[----:B------:R-:W-:Y:S02]  /*c6c0*/  @P2 FMUL R218, R218, 0.25 ;  /* 0x3e800000dada2820 */ /* 0x000fe40000400000 */
[----:B------:R-:W-:Y:S01]  /*c6d0*/  @P2 FMUL R222, R222, 0.25 ;  /* 0x3e800000dede2820 */ /* 0x000fe20000400000 */
[----:B------:R-:W-:Y:S01]  /*c6e0*/  I2F R55, R92 ;  /* 0x0000005c00377306 */ /* 0x000fe20000201400 */
[----:B------:R-:W-:Y:S01]  /*c6f0*/  @P2 FMUL R216, R216, 0.25 ;  /* 0x3e800000d8d82820 */ /* 0x000fe20000400000 */
[----:B-1----:R-:W-:Y:S01]  /*c700*/  IADD3 R51, R84, -R51, RZ ;  /* 0x8000003354337210 */ /* 0x002fe20007ffe0ff */
[----:B------:R-:W-:-:S02]  /*c710*/  @P2 FMUL R71, R71, 0.25 ;  /* 0x3e80000047472820 */ /* 0x000fc40000400000 */
[----:B------:R-:W-:Y:S02]  /*c720*/  @P2 FMUL R70, R70, 0.25 ;  /* 0x3e80000046462820 */ /* 0x000fe40000400000 */
[----:B------:R-:W-:Y:S02]  /*c730*/  @P2 FMUL R69, R69, 0.25 ;  /* 0x3e80000045452820 */ /* 0x000fe40000400000 */
[----:B------:R-:W-:Y:S02]  /*c740*/  @P2 FMUL R68, R68, 0.25 ;  /* 0x3e80000044442820 */ /* 0x000fe40000400000 */
[----:B------:R-:W-:Y:S02]  /*c750*/  @P2 FMUL R217, R217, 0.25 ;  /* 0x3e800000d9d92820 */ /* 0x000fe40000400000 */
[----:B------:R-:W-:Y:S02]  /*c760*/  @P2 FMUL R58, R58, 0.25 ;  /* 0x3e8000003a3a2820 */ /* 0x000fe40000400000 */
[----:B------:R-:W-:-:S02]  /*c770*/  @P2 FMUL R57, R57, 0.25 ;  /* 0x3e80000039392820 */ /* 0x000fc40000400000 */
[----:B------:R-:W-:Y:S02]  /*c780*/  @P2 FMUL R205, R205, 0.25 ;  /* 0x3e800000cdcd2820 */ /* 0x000fe40000400000 */
[----:B------:R-:W-:Y:S02]  /*c790*/  @P2 FMUL R56, R56, 0.25 ;  /* 0x3e80000038382820 */ /* 0x000fe40000400000 */
[----:B------:R-:W-:Y:S02]  /*c7a0*/  @P2 FMUL R53, R53, 0.25 ;  /* 0x3e80000035352820 */ /* 0x000fe40000400000 */
[----:B------:R-:W-:Y:S02]  /*c7b0*/  @P2 FMUL R52, R52, 0.25 ;  /* 0x3e80000034342820 */ /* 0x000fe40000400000 */
[----:B------:R-:W-:Y:S02]  /*c7c0*/  @P2 FMUL R49, R49, 0.25 ;  /* 0x3e80000031312820 */ /* 0x000fe40000400000 */
[----:B------:R-:W-:Y:S01]  /*c7d0*/  @P2 FMUL R48, R48, 0.25 ;  /* 0x3e80000030302820 */ /* 0x000fe20000400000 */
[----:B------:R-:W-:Y:S01]  /*c7e0*/  FSETP.GT.AND P2, PT, |R209|, 8.50705917302346158658e+37, PT ;  /* 0x7e800000d100780b */ /* 0x000fe20003f44200 */
[----:B------:R-:W-:-:S02]  /*c7f0*/  @!P3 FMUL R205, R205, 16777216 ;  /* 0x4b800000cdcdb820 */ /* 0x000fc40000400000 */
[----:B------:R-:W-:Y:S02]  /*c800*/  @!P3 FMUL R214, R214, 16777216 ;  /* 0x4b800000d6d6b820 */ /* 0x000fe40000400000 */
[----:B------:R-:W-:Y:S01]  /*c810*/  @!P3 FMUL R218, R218, 16777216 ;  /* 0x4b800000dadab820 */ /* 0x000fe20000400000 */
[----:B------:R-:W1:Y:S01]  /*c820*/  MUFU.RCP R221, R205 ;  /* 0x000000cd00dd7308 */ /* 0x000e620000001000 */
[----:B------:R-:W-:Y:S02]  /*c830*/  @!P3 FMUL R222, R222, 16777216 ;  /* 0x4b800000dedeb820 */ /* 0x000fe40000400000 */
[----:B------:R-:W-:Y:S02]  /*c840*/  @!P3 FMUL R216, R216, 16777216 ;  /* 0x4b800000d8d8b820 */ /* 0x000fe40000400000 */
[----:B------:R-:W-:Y:S02]  /*c850*/  @!P3 FMUL R71, R71, 16777216 ;  /* 0x4b8000004747b820 */ /* 0x000fe40000400000 */
[----:B------:R-:W-:-:S02]  /*c860*/  @!P3 FMUL R70, R70, 16777216 ;  /* 0x4b8000004646b820 */ /* 0x000fc40000400000 */
[----:B------:R-:W-:Y:S02]  /*c870*/  @!P3 FMUL R69, R69, 16777216 ;  /* 0x4b8000004545b820 */ /* 0x000fe40000400000 */
[----:B------:R-:W-:Y:S02]  /*c880*/  @!P3 FMUL R68, R68, 16777216 ;  /* 0x4b8000004444b820 */ /* 0x000fe40000400000 */
[----:B------:R-:W-:Y:S02]  /*c890*/  @!P3 FMUL R217, R217, 16777216 ;  /* 0x4b800000d9d9b820 */ /* 0x000fe40000400000 */
[----:B------:R-:W-:Y:S02]  /*c8a0*/  @!P3 FMUL R58, R58, 16777216 ;  /* 0x4b8000003a3ab820 */ /* 0x000fe40000400000 */
[----:B------:R-:W-:Y:S02]  /*c8b0*/  @!P3 FMUL R57, R57, 16777216 ;  /* 0x4b8000003939b820 */ /* 0x000fe40000400000 */
[----:B------:R-:W-:-:S02]  /*c8c0*/  @!P3 FMUL R56, R56, 16777216 ;  /* 0x4b8000003838b820 */ /* 0x000fc40000400000 */
[----:B------:R-:W-:Y:S02]  /*c8d0*/  @!P3 FMUL R53, R53, 16777216 ;  /* 0x4b8000003535b820 */ /* 0x000fe40000400000 */
[----:B------:R-:W-:Y:S02]  /*c8e0*/  @!P3 FMUL R52, R52, 16777216 ;  /* 0x4b8000003434b820 */ /* 0x000fe40000400000 */
[----:B------:R-:W-:Y:S02]  /*c8f0*/  @!P3 FMUL R49, R49, 16777216 ;  /* 0x4b8000003131b820 */ /* 0x000fe40000400000 */
[----:B------:R-:W-:Y:S01]  /*c900*/  @!P3 FMUL R48, R48, 16777216 ;  /* 0x4b8000003030b820 */ /* 0x000fe20000400000 */
[----:B------:R-:W-:Y:S01]  /*c910*/  FSETP.GEU.AND P3, PT, |R207|, 1.175494350822287508e-38, PT ;  /* 0x00800000cf00780b */ /* 0x000fe20003f6e200 */
[----:B------:R-:W-:Y:S02]  /*c920*/  @P1 FMUL R95, R95, 0.25 ;  /* 0x3e8000005f5f1820 */ /* 0x000fe40000400000 */
        /* <DEDUP_REMOVED lines=15> */
[----:B------:R-:W-:Y:S01]  /*ca20*/  @P1 FMUL R106, R106, 0.25 ;  /* 0x3e8000006a6a1820 */ /* 0x000fe20000400000 */
[C---:B------:R-:W-:Y:S01]  /*ca30*/  FSETP.GEU.AND P1, PT, |R209|.reuse, 1.175494350822287508e-38, PT ;  /* 0x00800000d100780b */ /* 0x040fe20003f2e200 */
[----:B------:R-:W-:Y:S02]  /*ca40*/  @P2 FMUL R209, R209, 0.25 ;  /* 0x3e800000d1d12820 */ /* 0x000fe40000400000 */
[----:B------:R-:W-:Y:S02]  /*ca50*/  @!P3 FMUL R207, R207, 16777216 ;  /* 0x4b800000cfcfb820 */ /* 0x000fe40000400000 */
[----:B------:R-:W-:-:S02]  /*ca60*/  @P2 FMUL R206, R206, 0.25 ;  /* 0x3e800000cece2820 */ /* 0x000fc40000400000 */
[----:B------:R-:W-:Y:S02]  /*ca70*/  @P2 FMUL R96, R96, 0.25 ;  /* 0x3e80000060602820 */ /* 0x000fe40000400000 */
[----:B------:R-:W2:Y:S01]  /*ca80*/  MUFU.RCP R207, R207 ;  /* 0x000000cf00cf7308 */ /* 0x000ea20000001000 */
[----:B------:R-:W-:Y:S02]  /*ca90*/  @P2 FMUL R65, R65, 0.25 ;  /* 0x3e80000041412820 */ /* 0x000fe40000400000 */
[----:B------:R-:W-:Y:S02]  /*caa0*/  @P2 FMUL R88, R88, 0.25 ;  /* 0x3e80000058582820 */ /* 0x000fe40000400000 */
[----:B------:R-:W-:Y:S02]  /*cab0*/  @!P1 FMUL R209, R209, 16777216 ;  /* 0x4b800000d1d19820 */ /* 0x000fe40000400000 */
[----:B------:R-:W-:Y:S02]  /*cac0*/  @!P3 FMUL R110, R110, 16777216 ;  /* 0x4b8000006e6eb820 */ /* 0x000fe40000400000 */
[----:B------:R-:W-:-:S02]  /*cad0*/  @P2 FMUL R201, R201, 0.25 ;  /* 0x3e800000c9c92820 */ /* 0x000fc40000400000 */
[----:B------:R-:W3:Y:S01]  /*cae0*/  MUFU.RCP R209, R209 ;  /* 0x000000d100d17308 */ /* 0x000ee20000001000 */
[----:B------:R-:W-:Y:S02]  /*caf0*/  @P2 FMUL R101, R101, 0.25 ;  /* 0x3e80000065652820 */ /* 0x000fe40000400000 */
[----:B0-----:R-:W-:Y:S02]  /*cb00*/  FMUL R73, R215, R79 ;  /* 0x0000004fd7497220 */ /* 0x001fe40000400000 */
[----:B------:R-:W-:Y:S02]  /*cb10*/  @!P3 FMUL R103, R103, 16777216 ;  /* 0x4b8000006767b820 */ /* 0x000fe40000400000 */
[----:B------:R-:W-:Y:S02]  /*cb20*/  FMUL R79, R215, R213 ;  /* 0x000000d5d74f7220 */ /* 0x000fe40000400000 */
[----:B------:R-:W-:Y:S02]  /*cb30*/  @!P3 FMUL R91, R91, 16777216 ;  /* 0x4b8000005b5bb820 */ /* 0x000fe40000400000 */
[----:B-1----:R-:W-:-:S02]  /*cb40*/  FMUL R213, R221, R70 ;  /* 0x00000046ddd57220 */ /* 0x002fc40000400000 */
[----:B------:R-:W-:Y:S02]  /*cb50*/  @P2 FMUL R97, R97, 0.25 ;  /* 0x3e80000061612820 */ /* 0x000fe40000400000 */
[----:B------:R-:W-:Y:S02]  /*cb60*/  @!P1 FMUL R206, R206, 16777216 ;  /* 0x4b800000cece9820 */ /* 0x000fe40000400000 */
[----:B------:R-:W-:Y:S02]  /*cb70*/  @!P1 FMUL R96, R96, 16777216 ;  /* 0x4b80000060609820 */ /* 0x000fe40000400000 */
[----:B------:R-:W-:Y:S02]  /*cb80*/  @!P1 FMUL R65, R65, 16777216 ;  /* 0x4b80000041419820 */ /* 0x000fe40000400000 */
[----:B------:R-:W-:Y:S02]  /*cb90*/  @!P1 FMUL R88, R88, 16777216 ;  /* 0x4b80000058589820 */ /* 0x000fe40000400000 */
[----:B------:R-:W-:-:S02]  /*cba0*/  FFMA.FTZ R80, R63, 1.1920928955078125e-07, R80 ;  /* 0x340000003f507823 */ /* 0x000fc40000010050 */
[----:B------:R-:W-:Y:S02]  /*cbb0*/  FFMA.FTZ R81, R62, 1.1920928955078125e-07, R81 ;  /* 0x340000003e517823 */ /* 0x000fe40000010051 */
[----:B--2---:R-:W-:Y:S02]  /*cbc0*/  FMUL R70, R207, R110 ;  /* 0x0000006ecf467220 */ /* 0x004fe40000400000 */
[----:B------:R-:W-:Y:S02]  /*cbd0*/  @P2 FMUL R64, R64, 0.25 ;  /* 0x3e80000040402820 */ /* 0x000fe40000400000 */
[----:B------:R-:W-:Y:S02]  /*cbe0*/  @!P1 FMUL R201, R201, 16777216 ;  /* 0x4b800000c9c99820 */ /* 0x000fe40000400000 */
[----:B------:R-:W-:Y:S02]  /*cbf0*/  @!P1 FMUL R101, R101, 16777216 ;  /* 0x4b80000065659820 */ /* 0x000fe40000400000 */
[----:B------:R-:W-:-:S02]  /*cc00*/  FMUL R63, R215, R78 ;  /* 0x0000004ed73f7220 */ /* 0x000fc40000400000 */
[----:B------:R-:W-:Y:S02]  /*cc10*/  FMUL R62, R215, R224 ;  /* 0x000000e0d73e7220 */ /* 0x000fe40000400000 */
[----:B------:R-:W-:Y:S02]  /*cc20*/  FMUL R110, R207, R103 ;  /* 0x00000067cf6e7220 */ /* 0x000fe40000400000 */
[----:B------:R-:W-:Y:S02]  /*cc30*/  @P2 FMUL R89, R89, 0.25 ;  /* 0x3e80000059592820 */ /* 0x000fe40000400000 */
[----:B------:R-:W-:Y:S02]  /*cc40*/  FMUL R78, R215, R59 ;  /* 0x0000003bd74e7220 */ /* 0x000fe40000400000 */
[----:B------:R-:W-:Y:S02]  /*cc50*/  FMUL R224, R221, R56 ;  /* 0x00000038dde07220 */ /* 0x000fe40000400000 */
[----:B------:R-:W-:-:S02]  /*cc60*/  FMUL R103, R207, R91 ;  /* 0x0000005bcf677220 */ /* 0x000fc40000400000 */
[----:B------:R-:W-:Y:S02]  /*cc70*/  @P2 FMUL R108, R108, 0.25 ;  /* 0x3e8000006c6c2820 */ /* 0x000fe40000400000 */
[----:B------:R-:W-:Y:S02]  /*cc80*/  @P2 FMUL R200, R200, 0.25 ;  /* 0x3e800000c8c82820 */ /* 0x000fe40000400000 */
[----:B------:R-:W-:Y:S02]  /*cc90*/  @P2 FMUL R100, R100, 0.25 ;  /* 0x3e80000064642820 */ /* 0x000fe40000400000 */
[----:B------:R-:W-:Y:S02]  /*cca0*/  @P2 FMUL R104, R104, 0.25 ;  /* 0x3e80000068682820 */ /* 0x000fe40000400000 */
[----:B------:R-:W-:Y:S02]  /*ccb0*/  FFMA.FTZ R83, R210, 1.1920928955078125e-07, R83 ;  /* 0x34000000d2537823 */ /* 0x000fe40000010053 */
[----:B------:R-:W-:-:S02]  /*ccc0*/  FMUL R77, R215, R60 ;  /* 0x0000003cd74d7220 */ /* 0x000fc40000400000 */
[----:B------:R-:W-:Y:S02]  /*ccd0*/  FMUL R203, R221, R214 ;  /* 0x000000d6ddcb7220 */ /* 0x000fe40000400000 */
[----:B------:R-:W-:Y:S02]  /*cce0*/  @P2 FMUL R208, R208, 0.25 ;  /* 0x3e800000d0d02820 */ /* 0x000fe40000400000 */
[----:B------:R-:W-:Y:S02]  /*ccf0*/  @P2 FMUL R109, R109, 0.25 ;  /* 0x3e8000006d6d2820 */ /* 0x000fe40000400000 */
[----:B------:R-:W-:Y:S01]  /*cd00*/  @P2 FMUL R105, R105, 0.25 ;  /* 0x3e80000069692820 */ /* 0x000fe20000400000 */
[----:B------:R-:W-:Y:S01]  /*cd10*/  FSETP.NEU.AND P2, PT, R84, RZ, PT ;  /* 0x000000ff5400720b */ /* 0x000fe20003f4d000 */
[----:B------:R-:W-:Y:S02]  /*cd20*/  @!P1 FMUL R97, R97, 16777216 ;  /* 0x4b80000061619820 */ /* 0x000fe40000400000 */
[----:B---3--:R-:W-:-:S02]  /*cd30*/  FMUL R59, R209, R206 ;  /* 0x000000ced13b7220 */ /* 0x008fc40000400000 */
[C---:B------:R-:W-:Y:S02]  /*cd40*/  FMUL R96, R209.reuse, R96 ;  /* 0x00000060d1607220 */ /* 0x040fe40000400000 */
[C---:B------:R-:W-:Y:S02]  /*cd50*/  FMUL R91, R209.reuse, R65 ;  /* 0x00000041d15b7220 */ /* 0x040fe40000400000 */
[----:B------:R-:W-:Y:S01]  /*cd60*/  FMUL R56, R209, R88 ;  /* 0x00000058d1387220 */ /* 0x000fe20000400000 */
[----:B------:R-:W-:Y:S01]  /*cd70*/  F2FP.PACK_AB R59, R59, R96 ;  /* 0x000000603b3b723e */ /* 0x000fe200000000ff */
[C---:B------:R-:W-:Y:S01]  /*cd80*/  FMUL R210, R215.reuse, R220 ;  /* 0x000000dcd7d27220 */ /* 0x040fe20000400000 */
[----:B------:R-:W-:Y:S01]  /*cd90*/  MOV R96, 0x3dc6b27f ;  /* 0x3dc6b27f00607802 */ /* 0x000fe20000000f00 */
[C---:B------:R-:W-:Y:S02]  /*cda0*/  FMUL R76, R215.reuse, R226 ;  /* 0x000000e2d74c7220 */ /* 0x040fe40000400000 */
[----:B------:R-:W-:Y:S01]  /*cdb0*/  FMUL R60, R215, R211 ;  /* 0x000000d3d73c7220 */ /* 0x000fe20000400000 */
[----:B------:R-:W-:Y:S01]  /*cdc0*/  F2FP.PACK_AB R63, R63, R210 ;  /* 0x000000d23f3f723e */ /* 0x000fe200000000ff */
[----:B------:R-:W-:-:S02]  /*cdd0*/  FMUL R205, R221, R218 ;  /* 0x000000daddcd7220 */ /* 0x000fc40000400000 */
[----:B------:R-:W-:Y:S02]  /*cde0*/  FMUL R214, R221, R222 ;  /* 0x000000deddd67220 */ /* 0x000fe40000400000 */
[----:B------:R-:W-:Y:S02]  /*cdf0*/  @!P3 FMUL R94, R94, 16777216 ;  /* 0x4b8000005e5eb820 */ /* 0x000fe40000400000 */
[----:B------:R-:W-:Y:S02]  /*ce00*/  @!P1 FMUL R64, R64, 16777216 ;  /* 0x4b80000040409820 */ /* 0x000fe40000400000 */
[C---:B------:R-:W-:Y:S02]  /*ce10*/  FMUL R65, R209.reuse, R201 ;  /* 0x000000c9d1417220 */ /* 0x040fe40000400000 */
[----:B------:R-:W-:Y:S02]  /*ce20*/  FMUL R88, R209, R101 ;  /* 0x00000065d1587220 */ /* 0x000fe40000400000 */
[----:B------:R-:W-:-:S02]  /*ce30*/  FMUL R216, R221, R216 ;  /* 0x000000d8ddd87220 */ /* 0x000fc40000400000 */
[----:B------:R-:W-:Y:S01]  /*ce40*/  FMUL R211, R221, R71 ;  /* 0x00000047ddd37220 */ /* 0x000fe20000400000 */
[----:B------:R-:W-:Y:S01]  /*ce50*/  F2FP.PACK_AB R65, R65, R88 ;  /* 0x000000584141723e */ /* 0x000fe200000000ff */
[C---:B------:R-:W-:Y:S02]  /*ce60*/  FMUL R218, R221.reuse, R69 ;  /* 0x00000045ddda7220 */ /* 0x040fe40000400000 */
[C---:B------:R-:W-:Y:S02]  /*ce70*/  FMUL R220, R221.reuse, R68 ;  /* 0x00000044dddc7220 */ /* 0x040fe40000400000 */
[C---:B------:R-:W-:Y:S02]  /*ce80*/  FMUL R217, R221.reuse, R217 ;  /* 0x000000d9ddd97220 */ /* 0x040fe40000400000 */
[C---:B------:R-:W-:Y:S02]  /*ce90*/  FMUL R219, R221.reuse, R58 ;  /* 0x0000003adddb7220 */ /* 0x040fe40000400000 */
[----:B------:R-:W-:-:S02]  /*cea0*/  FMUL R222, R221, R57 ;  /* 0x00000039ddde7220 */ /* 0x000fc40000400000 */
[C---:B------:R-:W-:Y:S02]  /*ceb0*/  FMUL R53, R221.reuse, R53 ;  /* 0x00000035dd357220 */ /* 0x040fe40000400000 */
[C---:B------:R-:W-:Y:S02]  /*cec0*/  FMUL R52, R221.reuse, R52 ;  /* 0x00000034dd347220 */ /* 0x040fe40000400000 */
[----:B------:R-:W-:Y:S02]  /*ced0*/  FMUL R226, R221, R49 ;  /* 0x00000031dde27220 */ /* 0x000fe40000400000 */
[----:B------:R-:W-:Y:S02]  /*cee0*/  @!P3 FMUL R99, R99, 16777216 ;  /* 0x4b8000006363b820 */ /* 0x000fe40000400000 */
[----:B------:R-:W-:Y:S02]  /*cef0*/  @!P3 FMUL R111, R111, 16777216 ;  /* 0x4b8000006f6fb820 */ /* 0x000fe40000400000 */
[----:B------:R-:W-:-:S02]  /*cf00*/  @!P1 FMUL R89, R89, 16777216 ;  /* 0x4b80000059599820 */ /* 0x000fc40000400000 */
[----:B------:R-:W-:Y:S02]  /*cf10*/  FFMA.FTZ R82, R55, 1.1920928955078125e-07, R82 ;  /* 0x3400000037527823 */ /* 0x000fe40000010052 */
[----:B------:R-:W-:Y:S02]  /*cf20*/  FMUL R221, R221, R48 ;  /* 0x00000030dddd7220 */ /* 0x000fe40000400000 */
[----:B------:R-:W-:Y:S02]  /*cf30*/  @!P3 FMUL R67, R67, 16777216 ;  /* 0x4b8000004343b820 */ /* 0x000fe40000400000 */
[----:B------:R-:W-:Y:S01]  /*cf40*/  @!P3 FMUL R66, R66, 16777216 ;  /* 0x4b8000004242b820 */ /* 0x000fe20000400000 */
[----:B------:R-:W-:Y:S01]  /*cf50*/  F2FP.PACK_AB R52, R52, R221 ;  /* 0x000000dd3434723e */ /* 0x000fe200000000ff */
[----:B------:R-:W-:Y:S02]  /*cf60*/  @!P1 FMUL R108, R108, 16777216 ;  /* 0x4b8000006c6c9820 */ /* 0x000fe40000400000 */
[----:B------:R-:W-:-:S02]  /*cf70*/  @!P1 FMUL R200, R200, 16777216 ;  /* 0x4b800000c8c89820 */ /* 0x000fc40000400000 */
[----:B------:R-:W-:Y:S02]  /*cf80*/  @!P1 FMUL R100, R100, 16777216 ;  /* 0x4b80000064649820 */ /* 0x000fe40000400000 */
[----:B------:R-:W-:Y:S02]  /*cf90*/  @!P1 FMUL R104, R104, 16777216 ;  /* 0x4b80000068689820 */ /* 0x000fe40000400000 */
[C---:B------:R-:W-:Y:S02]  /*cfa0*/  FMUL R74, R215.reuse, R74 ;  /* 0x0000004ad74a7220 */ /* 0x040fe40000400000 */
[C---:B------:R-:W-:Y:S02]  /*cfb0*/  FMUL R75, R215.reuse, R75 ;  /* 0x0000004bd74b7220 */ /* 0x040fe40000400000 */
[C---:B------:R-:W-:Y:S02]  /*cfc0*/  FMUL R55, R215.reuse, R228 ;  /* 0x000000e4d7377220 */ /* 0x040fe40000400000 */
[----:B------:R-:W-:-:S02]  /*cfd0*/  FMUL R61, R215, R61 ;  /* 0x0000003dd73d7220 */ /* 0x000fc40000400000 */
[C---:B------:R-:W-:Y:S01]  /*cfe0*/  FMUL R54, R215.reuse, R54 ;  /* 0x00000036d7367220 */ /* 0x040fe20000400000 */
[----:B------:R-:W-:Y:S01]  /*cff0*/  F2FP.PACK_AB R62, R62, R55 ;  /* 0x000000373e3e723e */ /* 0x000fe200000000ff */
[----:B------:R-:W-:Y:S01]  /*d000*/  FMUL R212, R215, R212 ;  /* 0x000000d4d7d47220 */ /* 0x000fe20000400000 */
[----:B------:R-:W-:Y:S01]  /*d010*/  F2FP.PACK_AB R55, R205, R216 ;  /* 0x000000d8cd37723e */ /* 0x000fe200000000ff */
[----:B------:R-:W-:Y:S01]  /*d020*/  @!P1 FMUL R208, R208, 16777216 ;  /* 0x4b800000d0d09820 */ /* 0x000fe20000400000 */
[----:B------:R-:W-:Y:S01]  /*d030*/  F2FP.PACK_AB R61, R61, R54 ;  /* 0x000000363d3d723e */ /* 0x000fe200000000ff */
[----:B------:R-:W-:Y:S01]  /*d040*/  @!P1 FMUL R109, R109, 16777216 ;  /* 0x4b8000006d6d9820 */ /* 0x000fe20000400000 */
[----:B------:R-:W-:Y:S01]  /*d050*/  F2FP.PACK_AB R54, R213, R220 ;  /* 0x000000dcd536723e */ /* 0x000fe200000000ff */
[----:B------:R-:W-:Y:S01]  /*d060*/  @!P1 FMUL R105, R105, 16777216 ;  /* 0x4b80000069699820 */ /* 0x000fe20000400000 */
[----:B------:R-:W-:Y:S01]  /*d070*/  ISETP.GE.U32.AND P1, PT, R87, 0x7f800000, PT ;  /* 0x7f8000005700780c */ /* 0x000fe20003f26070 */
[----:B------:R-:W-:-:S02]  /*d080*/  FMUL R48, R209, R97 ;  /* 0x00000061d1307220 */ /* 0x000fc40000400000 */
[----:B------:R-:W-:Y:S02]  /*d090*/  FMUL R215, R215, R50 ;  /* 0x00000032d7d77220 */ /* 0x000fe40000400000 */
[----:B------:R-:W-:Y:S02]  /*d0a0*/  FMUL R71, R207, R94 ;  /* 0x0000005ecf477220 */ /* 0x000fe40000400000 */
[----:B------:R-:W-:Y:S01]  /*d0b0*/  FMUL R97, R209, R64 ;  /* 0x00000040d1617220 */ /* 0x000fe20000400000 */
[----:B------:R-:W-:Y:S01]  /*d0c0*/  F2FP.PACK_AB R60, R60, R215 ;  /* 0x000000d73c3c723e */ /* 0x000fe200000000ff */
[----:B------:R-:W-:Y:S02]  /*d0d0*/  @!P3 FMUL R90, R90, 16777216 ;  /* 0x4b8000005a5ab820 */ /* 0x000fe40000400000 */
[C---:B------:R-:W-:Y:S02]  /*d0e0*/  FMUL R94, R207.reuse, R99 ;  /* 0x00000063cf5e7220 */ /* 0x040fe40000400000 */
[----:B------:R-:W-:Y:S01]  /*d0f0*/  FMUL R50, R207, R111 ;  /* 0x0000006fcf327220 */ /* 0x000fe20000400000 */
[----:B------:R-:W-:Y:S01]  /*d100*/  STS.128 [R7+0x180], R60 ;  /* 0x0001803c07007388 */ /* 0x000fe20000000c00 */
[----:B------:R-:W-:-:S02]  /*d110*/  FMUL R64, R209, R89 ;  /* 0x00000059d1407220 */ /* 0x000fc40000400000 */
[----:B------:R-:W-:Y:S02]  /*d120*/  @!P3 FMUL R95, R95, 16777216 ;  /* 0x4b8000005f5fb820 */ /* 0x000fe40000400000 */
[----:B------:R-:W-:Y:S02]  /*d130*/  @!P3 FMUL R204, R204, 16777216 ;  /* 0x4b800000ccccb820 */ /* 0x000fe40000400000 */
[----:B------:R-:W-:Y:S02]  /*d140*/  @!P3 FMUL R107, R107, 16777216 ;  /* 0x4b8000006b6bb820 */ /* 0x000fe40000400000 */
[C---:B------:R-:W-:Y:S02]  /*d150*/  FMUL R99, R207.reuse, R67 ;  /* 0x00000043cf637220 */ /* 0x040fe40000400000 */
[----:B------:R-:W-:Y:S02]  /*d160*/  FMUL R111, R207, R66 ;  /* 0x00000042cf6f7220 */ /* 0x000fe40000400000 */
[C---:B------:R-:W-:Y:S01]  /*d170*/  FMUL R58, R209.reuse, R108 ;  /* 0x0000006cd13a7220 */ /* 0x040fe20000400000 */
[----:B------:R-:W-:Y:S01]  /*d180*/  F2FP.PACK_AB R50, R50, R99 ;  /* 0x000000633232723e */ /* 0x000fe200000000ff */
[C---:B------:R-:W-:Y:S01]  /*d190*/  FMUL R89, R209.reuse, R104 ;  /* 0x00000068d1597220 */ /* 0x040fe20000400000 */
[----:B------:R-:W-:Y:S01]  /*d1a0*/  F2FP.PACK_AB R70, R70, R111 ;  /* 0x0000006f4646723e */ /* 0x000fe200000000ff */
[C---:B------:R-:W-:Y:S01]  /*d1b0*/  FMUL R57, R209.reuse, R200 ;  /* 0x000000c8d1397220 */ /* 0x040fe20000400000 */
[----:B------:R-:W-:Y:S01]  /*d1c0*/  F2FP.PACK_AB R58, R58, R97 ;  /* 0x000000613a3a723e */ /* 0x000fe200000000ff */
[----:B------:R-:W-:Y:S01]  /*d1d0*/  FMUL R100, R209, R100 ;  /* 0x00000064d1647220 */ /* 0x000fe20000400000 */
[----:B------:R-:W-:Y:S01]  /*d1e0*/  F2FP.PACK_AB R56, R56, R89 ;  /* 0x000000593838723e */ /* 0x000fe200000000ff */
[----:B------:R-:W-:-:S02]  /*d1f0*/  FADD R88, R51, -1 ;  /* 0xbf80000033587421 */ /* 0x000fc40000000000 */
[----:B------:R-:W-:Y:S01]  /*d200*/  FMUL R67, R209, R208 ;  /* 0x000000d0d1437220 */ /* 0x000fe20000400000 */
[----:B------:R-:W-:Y:S01]  /*d210*/  F2FP.PACK_AB R57, R57, R100 ;  /* 0x000000643939723e */ /* 0x000fe200000000ff */
[C---:B------:R-:W-:Y:S02]  /*d220*/  FMUL R66, R209.reuse, R109 ;  /* 0x0000006dd1427220 */ /* 0x040fe40000400000 */
[----:B------:R-:W-:Y:S01]  /*d230*/  FMUL R105, R209, R105 ;  /* 0x00000069d1697220 */ /* 0x000fe20000400000 */
[----:B------:R-:W-:Y:S01]  /*d240*/  F2FP.PACK_AB R67, R67, R48 ;  /* 0x000000304343723e */ /* 0x000fe200000000ff */
[----:B------:R-:W-:Y:S01]  /*d250*/  @!P3 FMUL R98, R98, 16777216 ;  /* 0x4b8000006262b820 */ /* 0x000fe20000400000 */
[----:B------:R-:W-:Y:S01]  /*d260*/  F2FP.PACK_AB R66, R66, R91 ;  /* 0x0000005b4242723e */ /* 0x000fe200000000ff */
[----:B------:R-:W-:Y:S01]  /*d270*/  @!P3 FMUL R202, R202, 16777216 ;  /* 0x4b800000cacab820 */ /* 0x000fe20000400000 */
[----:B------:R-:W-:Y:S01]  /*d280*/  F2FP.PACK_AB R64, R64, R105 ;  /* 0x000000694040723e */ /* 0x000fe200000000ff */
[----:B------:R-:W-:Y:S01]  /*d290*/  @!P3 FMUL R102, R102, 16777216 ;  /* 0x4b8000006666b820 */ /* 0x000fe20000400000 */
[----:B------:R0:W-:Y:S01]  /*d2a0*/  STS.128 [R7], R56 ;  /* 0x0000003807007388 */ /* 0x0001e20000000c00 */
[----:B------:R-:W-:Y:S01]  /*d2b0*/  @!P3 FMUL R106, R106, 16777216 ;  /* 0x4b8000006a6ab820 */ /* 0x000fe20000400000 */
[----:B------:R-:W-:Y:S01]  /*d2c0*/  ISETP.GE.U32.AND P3, PT, R86, 0x7f800000, PT ;  /* 0x7f8000005600780c */ /* 0x000fe20003f66070 */
[C---:B------:R-:W-:Y:S01]  /*d2d0*/  FMUL R68, R207.reuse, R90 ;  /* 0x0000005acf447220 */ /* 0x040fe20000400000 */
[----:B------:R1:W-:Y:S01]  /*d2e0*/  STS.128 [R7+0x200], R64 ;  /* 0x0002004007007388 */ /* 0x0003e20000000c00 */
[----:B------:R-:W-:-:S02]  /*d2f0*/  FMUL R95, R207, R95 ;  /* 0x0000005fcf5f7220 */ /* 0x000fc40000400000 */
[C---:B------:R-:W-:Y:S02]  /*d300*/  FMUL R49, R207.reuse, R204 ;  /* 0x000000cccf317220 */ /* 0x040fe40000400000 */
[----:B------:R-:W-:Y:S02]  /*d310*/  FMUL R90, R207, R107 ;  /* 0x0000006bcf5a7220 */ /* 0x000fe40000400000 */
[C---:B------:R-:W-:Y:S01]  /*d320*/  FFMA.FTZ R51, R88.reuse, R96, -0.16845393180847167969 ;  /* 0xbe2c7f3058337423 */ /* 0x040fe20000010060 */
[----:B------:R-:W-:Y:S01]  /*d330*/  F2FP.PACK_AB R49, R49, R110 ;  /* 0x0000006e3131723e */ /* 0x000fe200000000ff */
[----:B------:R-:W-:Y:S01]  /*d340*/  FMUL R98, R207, R98 ;  /* 0x00000062cf627220 */ /* 0x000fe20000400000 */
[----:B------:R-:W-:Y:S01]  /*d350*/  F2FP.PACK_AB R48, R103, R90 ;  /* 0x0000005a6730723e */ /* 0x000fe200000000ff */
[----:B------:R-:W-:Y:S01]  /*d360*/  FMUL R69, R207, R202 ;  /* 0x000000cacf457220 */ /* 0x000fe20000400000 */
[----:B0-----:R-:W-:Y:S01]  /*d370*/  F2FP.PACK_AB R56, R53, R226 ;  /* 0x000000e23538723e */ /* 0x001fe200000000ff */
[----:B------:R-:W-:Y:S01]  /*d380*/  FMUL R102, R207, R102 ;  /* 0x00000066cf667220 */ /* 0x000fe20000400000 */
[----:B------:R-:W-:Y:S01]  /*d390*/  F2FP.PACK_AB R71, R71, R98 ;  /* 0x000000624747723e */ /* 0x000fe200000000ff */
[----:B------:R-:W-:Y:S01]  /*d3a0*/  FMUL R207, R207, R106 ;  /* 0x0000006acfcf7220 */ /* 0x000fe20000400000 */
[----:B------:R-:W-:Y:S01]  /*d3b0*/  F2FP.PACK_AB R53, R219, R224 ;  /* 0x000000e0db35723e */ /* 0x000fe200000000ff */
[----:B------:R-:W-:Y:S01]  /*d3c0*/  FFMA.FTZ R89, R88, R51, 0.1716887056827545166 ;  /* 0x3e2fcf2a58597423 */ /* 0x000fe20000010033 */
[----:B------:R-:W-:Y:S01]  /*d3d0*/  F2FP.PACK_AB R51, R95, R94 ;  /* 0x0000005e5f33723e */ /* 0x000fe200000000ff */
[----:B------:R-:W-:Y:S01]  /*d3e0*/  FADD R93, R93, -1 ;  /* 0xbf8000005d5d7421 */ /* 0x000fe20000000000 */
[----:B------:R-:W-:Y:S01]  /*d3f0*/  F2FP.PACK_AB R68, R68, R207 ;  /* 0x000000cf4444723e */ /* 0x000fe200000000ff */
[----:B------:R-:W-:Y:S01]  /*d400*/  FADD R91, R72, -1 ;  /* 0xbf800000485b7421 */ /* 0x000fe20000000000 */
[----:B------:R-:W-:Y:S01]  /*d410*/  F2FP.PACK_AB R69, R69, R102 ;  /* 0x000000664545723e */ /* 0x000fe200000000ff */
[----:B------:R0:W-:Y:S01]  /*d420*/  STS.128 [R7+0x280], R48 ;  /* 0x0002803007007388 */ /* 0x0001e20000000c00 */
[----:B------:R-:W-:Y:S01]  /*d430*/  F2FP.PACK_AB R57, R217, R222 ;  /* 0x000000ded939723e */ /* 0x000fe200000000ff */
[----:B------:R-:W-:Y:S01]  /*d440*/  IMAD.IADD R92, R85, 0x1, -R92 ;  /* 0x00000001555c7824 */ /* 0x000fe200078e0a5c */
[----:B------:R-:W-:Y:S01]  /*d450*/  F2FP.PACK_AB R58, R211, R218 ;  /* 0x000000dad33a723e */ /* 0x000fe200000000ff */
[----:B------:R-:W-:Y:S01]  /*d460*/  STS.128 [R7+0x80], R68 ;  /* 0x0000804407007388 */ /* 0x000fe20000000c00 */
[----:B------:R-:W-:Y:S01]  /*d470*/  F2FP.PACK_AB R59, R203, R214 ;  /* 0x000000d6cb3b723e */ /* 0x000fe200000000ff */
[----:B------:R-:W-:Y:S01]  /*d480*/  FADD R92, R92, -1 ;  /* 0xbf8000005c5c7421 */ /* 0x000fe20000000000 */
[----:B-1----:R-:W-:Y:S01]  /*d490*/  F2FP.PACK_AB R64, R79, R212 ;  /* 0x000000d44f40723e */ /* 0x002fe200000000ff */
[----:B------:R-:W-:Y:S01]  /*d4a0*/  STS.128 [R7+0x100], R52 ;  /* 0x0001003407007388 */ /* 0x000fe20000000c00 */
[----:B------:R-:W-:Y:S01]  /*d4b0*/  F2FP.PACK_AB R65, R77, R78 ;  /* 0x0000004e4d41723e */ /* 0x000fe200000000ff */
[C---:B------:R-:W-:Y:S01]  /*d4c0*/  FFMA.FTZ R89, R88.reuse, R89, -0.17900948226451873779 ;  /* 0xbe374e4358597423 */ /* 0x040fe20000010059 */
[----:B------:R-:W-:Y:S01]  /*d4d0*/  F2FP.PACK_AB R66, R75, R76 ;  /* 0x0000004c4b42723e */ /* 0x000fe200000000ff */
[----:B------:R-:W-:Y:S01]  /*d4e0*/  STS.128 [R7+0x300], R56 ;  /* 0x0003003807007388 */ /* 0x000fe20000000c00 */
[----:B------:R-:W-:Y:S01]  /*d4f0*/  F2FP.PACK_AB R67, R73, R74 ;  /* 0x0000004a4943723e */ /* 0x000fe200000000ff */
[----:B------:R-:W-:-:S02]  /*d500*/  FFMA.FTZ R89, R88, R89, 0.20512372255325317383 ;  /* 0x3e520bf458597423 */ /* 0x000fc40000010059 */
[-C--:B0-----:R-:W-:Y:S02]  /*d510*/  FFMA.FTZ R48, R93, R96.reuse, -0.16845393180847167969 ;  /* 0xbe2c7f305d307423 */ /* 0x081fe40000010060 */
[----:B------:R-:W-:Y:S01]  /*d520*/  FFMA.FTZ R50, R91, R96, -0.16845393180847167969 ;  /* 0xbe2c7f305b327423 */ /* 0x000fe20000010060 */
[----:B------:R0:W-:Y:S01]  /*d530*/  STS.128 [R7+0x380], R64 ;  /* 0x0003804007007388 */ /* 0x0001e20000000c00 */
[----:B------:R-:W-:Y:S02]  /*d540*/  FFMA.FTZ R48, R93, R48, 0.1716887056827545166 ;  /* 0x3e2fcf2a5d307423 */ /* 0x000fe40000010030 */
[----:B------:R-:W-:Y:S01]  /*d550*/  FFMA.FTZ R50, R91, R50, 0.1716887056827545166 ;  /* 0x3e2fcf2a5b327423 */ /* 0x000fe20000010032 */
[----:B------:R-:W-:Y:S01]  /*d560*/  BAR.SYNC.DEFER_BLOCKING 0x0 ;  /* 0x0000000000007b1d */ /* 0x000fe20000010000 */
[----:B------:R-:W-:Y:S02]  /*d570*/  FFMA.FTZ R48, R93, R48, -0.17900948226451873779 ;  /* 0xbe374e435d307423 */ /* 0x000fe40000010030 */
[----:B------:R-:W-:-:S02]  /*d580*/  FFMA.FTZ R50, R91, R50, -0.17900948226451873779 ;  /* 0xbe374e435b327423 */ /* 0x000fc40000010032 */
[----:B------:R-:W-:Y:S02]  /*d590*/  FFMA.FTZ R60, R93, R48, 0.20512372255325317383 ;  /* 0x3e520bf45d3c7423 */ /* 0x000fe40000010030 */
[----:B------:R-:W-:Y:S02]  /*d5a0*/  FFMA.FTZ R62, R91, R50, 0.20512372255325317383 ;  /* 0x3e520bf45b3e7423 */ /* 0x000fe40000010032 */
[----:B------:R-:W-:Y:S02]  /*d5b0*/  FFMA.FTZ R49, R92, R96, -0.16845393180847167969 ;  /* 0xbe2c7f305c317423 */ /* 0x000fe40000010060 */
[----:B------:R-:W-:Y:S02]  /*d5c0*/  FFMA.FTZ R89, R88, R89, -0.24046532809734344482 ;  /* 0xbe763c8b58597423 */ /* 0x000fe40000010059 */
[----:B0-----:R-:W-:Y:S02]  /*d5d0*/  FFMA.FTZ R64, R93, R60, -0.24046532809734344482 ;  /* 0xbe763c8b5d407423 */ /* 0x001fe4000001003c */
[----:B------:R-:W-:-:S02]  /*d5e0*/  FFMA.FTZ R66, R91, R62, -0.24046532809734344482 ;  /* 0xbe763c8b5b427423 */ /* 0x000fc4000001003e */
[C---:B------:R-:W-:Y:S02]  /*d5f0*/  FFMA.FTZ R49, R92.reuse, R49, 0.1716887056827545166 ;  /* 0x3e2fcf2a5c317423 */ /* 0x040fe40000010031 */
[----:B------:R-:W-:Y:S02]  /*d600*/  FFMA.FTZ R68, R93, R64, 0.28857114911079406738 ;  /* 0x3e93bf995d447423 */ /* 0x000fe40000010040 */
[----:B------:R-:W-:Y:S02]  /*d610*/  FFMA.FTZ R70, R91, R66, 0.28857114911079406738 ;  /* 0x3e93bf995b467423 */ /* 0x000fe40000010042 */
[C---:B------:R-:W-:Y:S01]  /*d620*/  FFMA.FTZ R49, R92.reuse, R49, -0.17900948226451873779 ;  /* 0xbe374e435c317423 */ /* 0x040fe20000010031 */
[----:B------:R-:W-:Y:S01]  /*d630*/  LDS.128 R52, [R0+0x400] ;  /* 0x0004000000347984 */ /* 0x000fe20000000c00 */
[----:B------:R-:W-:Y:S02]  /*d640*/  FFMA.FTZ R72, R93, R68, -0.36067417263984680176 ;  /* 0xbeb8aa495d487423 */ /* 0x000fe40000010044 */
[----:B------:R-:W-:Y:S01]  /*d650*/  FFMA.FTZ R74, R91, R70, -0.36067417263984680176 ;  /* 0xbeb8aa495b4a7423 */ /* 0x000fe20000010046 */
[----:B------:R-:W-:Y:S01]  /*d660*/  LDS.128 R56, [R0+0x800] ;  /* 0x0008000000387984 */ /* 0x000fe20000000c00 */
[----:B------:R-:W-:-:S02]  /*d670*/  FFMA.FTZ R7, R92, R49, 0.20512372255325317383 ;  /* 0x3e520bf45c077423 */ /* 0x000fc40000010031 */
[----:B------:R-:W-:Y:S01]  /*d680*/  FFMA.FTZ R76, R93, R72, 0.48089820146560668945 ;  /* 0x3ef6384a5d4c7423 */ /* 0x000fe20000010048 */
[----:B------:R-:W0:Y:S01]  /*d690*/  LDS.128 R48, [R0] ;  /* 0x0000000000307984 */ /* 0x000e220000000c00 */
[----:B------:R-:W-:Y:S02]  /*d6a0*/  FFMA.FTZ R78, R91, R74, 0.48089820146560668945 ;  /* 0x3ef6384a5b4e7423 */ /* 0x000fe4000001004a */
[----:B------:R-:W-:Y:S01]  /*d6b0*/  FFMA.FTZ R90, R93, R76, -0.72134751081466674805 ;  /* 0xbf38aa3b5d5a7423 */ /* 0x000fe2000001004c */
[----:B------:R-:W1:Y:S01]  /*d6c0*/  LDS.128 R60, [R0+0xc00] ;  /* 0x000c0000003c7984 */ /* 0x000e620000000c00 */
[C---:B------:R-:W-:Y:S02]  /*d6d0*/  FFMA.FTZ R94, R91.reuse, R78, -0.72134751081466674805 ;  /* 0xbf38aa3b5b5e7423 */ /* 0x040fe4000001004e */
[----:B------:R-:W-:Y:S01]  /*d6e0*/  FFMA.FTZ R7, R92, R7, -0.24046532809734344482 ;  /* 0xbe763c8b5c077423 */ /* 0x000fe20000010007 */
[----:B------:R-:W2:Y:S01]  /*d6f0*/  LDS.128 R64, [R0+0x1000] ;  /* 0x0010000000407984 */ /* 0x000ea20000000c00 */
[----:B------:R-:W-:-:S02]  /*d700*/  FMUL R94, R91, R94 ;  /* 0x0000005e5b5e7220 */ /* 0x000fc40000400000 */
[C---:B------:R-:W-:Y:S01]  /*d710*/  FFMA.FTZ R7, R92.reuse, R7, 0.28857114911079406738 ;  /* 0x3e93bf995c077423 */ /* 0x040fe20000010007 */
[----:B------:R-:W3:Y:S01]  /*d720*/  LDS.128 R68, [R0+0x1400] ;  /* 0x0014000000447984 */ /* 0x000ee20000000c00 */
[C---:B------:R-:W-:Y:S02]  /*d730*/  FMUL R94, R91.reuse, R94 ;  /* 0x0000005e5b5e7220 */ /* 0x040fe40000400000 */
[C---:B------:R-:W-:Y:S01]  /*d740*/  FFMA.FTZ R7, R92.reuse, R7, -0.36067417263984680176 ;  /* 0xbeb8aa495c077423 */ /* 0x040fe20000010007 */
[----:B------:R-:W4:Y:S01]  /*d750*/  LDS.128 R72, [R0+0x1800] ;  /* 0x0018000000487984 */ /* 0x000f220000000c00 */
[----:B------:R-:W-:Y:S02]  /*d760*/  FFMA.FTZ R94, R91, 1.4426950216293334961, R94 ;  /* 0x3fb8aa3b5b5e7823 */ /* 0x000fe4000001005e */
[----:B------:R-:W-:Y:S01]  /*d770*/  FFMA.FTZ R7, R92, R7, 0.48089820146560668945 ;  /* 0x3ef6384a5c077423 */ /* 0x000fe20000010007 */
[----:B------:R5:W4:Y:S01]  /*d780*/  LDS.128 R76, [R0+0x1c00] ;  /* 0x001c0000004c7984 */ /* 0x000b220000000c00 */
[----:B------:R-:W-:-:S02]  /*d790*/  FFMA.FTZ R89, R88, R89, 0.28857114911079406738 ;  /* 0x3e93bf9958597423 */ /* 0x000fc40000010059 */
[----:B------:R-:W-:Y:S02]  /*d7a0*/  FFMA.FTZ R7, R92, R7, -0.72134751081466674805 ;  /* 0xbf38aa3b5c077423 */ /* 0x000fe40000010007 */
[----:B------:R-:W-:Y:S02]  /*d7b0*/  FFMA.FTZ R89, R88, R89, -0.36067417263984680176 ;  /* 0xbeb8aa4958597423 */ /* 0x000fe40000010059 */
[----:B------:R-:W-:Y:S01]  /*d7c0*/  FMUL R7, R92, R7 ;  /* 0x000000075c077220 */ /* 0x000fe20000400000 */
[----:B-----5:R-:W-:Y:S01]  /*d7d0*/  @P5 MOV R0, 0x7f800000 ;  /* 0x7f80000000005802 */ /* 0x020fe20000000f00 */
[----:B------:R-:W-:Y:S02]  /*d7e0*/  FFMA.FTZ R89, R88, R89, 0.48089820146560668945 ;  /* 0x3ef6384a58597423 */ /* 0x000fe40000010059 */
[----:B------:R-:W-:Y:S02]  /*d7f0*/  FMUL R7, R92, R7 ;  /* 0x000000075c077220 */ /* 0x000fe40000400000 */
[----:B------:R-:W-:-:S02]  /*d800*/  FFMA.FTZ R89, R88, R89, -0.72134751081466674805 ;  /* 0xbf38aa3b58597423 */ /* 0x000fc40000010059 */
[----:B------:R-:W-:Y:S02]  /*d810*/  FFMA.FTZ R7, R92, 1.4426950216293334961, R7 ;  /* 0x3fb8aa3b5c077823 */ /* 0x000fe40000010007 */
[----:B------:R-:W-:Y:S02]  /*d820*/  FMUL R89, R88, R89 ;  /* 0x0000005958597220 */ /* 0x000fe40000400000 */
[----:B------:R-:W-:Y:S01]  /*d830*/  FADD R7, R82, R7 ;  /* 0x0000000752077221 */ /* 0x000fe20000000000 */
[----:B0-----:R0:W-:Y:S01]  /*d840*/  STG.E.U16 [R198.64], R48 ;  /* 0x00000030c6007986 */ /* 0x0011e2000c101506 */
[----:B------:R-:W-:Y:S01]  /*d850*/  @P5 FFMA.FTZ R7, R85, R0, +INF ;  /* 0x7f80000055075423 */ /* 0x000fe20000010000 */
[----:B------:R-:W-:Y:S01]  /*d860*/  PRMT R91, R48, 0x7632, R91 ;  /* 0x00007632305b7816 */ /* 0x000fe2000000005b */
[----:B------:R-:W-:Y:S01]  /*d870*/  FMUL R89, R88, R89 ;  /* 0x0000005958597220 */ /* 0x000fe20000400000 */
[----:B------:R-:W-:Y:S01]  /*d880*/  STG.E.U16 [R196.64], R52 ;  /* 0x00000034c4007986 */ /* 0x000fe2000c101506 */
[----:B------:R-:W-:Y:S01]  /*d890*/  PRMT R0, R52, 0x7632, R0 ;  /* 0x0000763234007816 */ /* 0x000fe20000000000 */
[----:B------:R-:W-:Y:S01]  /*d8a0*/  FMUL R90, R93, R90 ;  /* 0x0000005a5d5a7220 */ /* 0x000fe20000400000 */
[----:B------:R-:W-:Y:S01]  /*d8b0*/  FSETP.NEU.AND P5, PT, R86, RZ, PT ;  /* 0x000000ff5600720b */ /* 0x000fe20003fad000 */
[----:B------:R5:W-:Y:S01]  /*d8c0*/  STG.E.U16 [R194.64], R56 ;  /* 0x00000038c2007986 */ /* 0x000be2000c101506 */
[----:B------:R-:W-:-:S02]  /*d8d0*/  FFMA.FTZ R88, R88, 1.4426950216293334961, R89 ;  /* 0x3fb8aa3b58587823 */ /* 0x000fc40000010059 */
[----:B------:R-:W-:Y:S01]  /*d8e0*/  @P4 IMAD.MOV.U32 R89, RZ, RZ, 0x7f800000 ;  /* 0x7f800000ff594424 */ /* 0x000fe200078e00ff */
[----:B-1----:R-:W-:Y:S01]  /*d8f0*/  STG.E.U16 [R192.64], R60 ;  /* 0x0000003cc0007986 */ /* 0x002fe2000c101506 */
[----:B0-----:R-:W-:Y:S01]  /*d900*/  PRMT R48, R56, 0x7632, R48 ;  /* 0x0000763238307816 */ /* 0x001fe20000000030 */
[----:B------:R-:W-:Y:S02]  /*d910*/  FMUL R90, R93, R90 ;  /* 0x0000005a5d5a7220 */ /* 0x000fe40000400000 */
[----:B--2---:R0:W-:Y:S01]  /*d920*/  STG.E.U16 [R190.64], R64 ;  /* 0x00000040be007986 */ /* 0x0041e2000c101506 */
[--C-:B------:R-:W-:Y:S01]  /*d930*/  FADD R83, R83, R88.reuse ;  /* 0x0000005853537221 */ /* 0x100fe20000000000 */
[----:B---3--:R-:W-:Y:S01]  /*d940*/  PRMT R88, R71, 0x7632, R88 ;  /* 0x0000763247587816 */ /* 0x008fe20000000058 */
[----:B------:R-:W-:Y:S01]  /*d950*/  @P4 FFMA.FTZ R83, R84, R89, +INF ;  /* 0x7f80000054534423 */ /* 0x000fe20000010059 */
[----:B------:R1:W-:Y:S01]  /*d960*/  STG.E.U16 [R188.64], R68 ;  /* 0x00000044bc007986 */ /* 0x0003e2000c101506 */
[----:B-----5:R-:W-:Y:S01]  /*d970*/  PRMT R56, R69, 0x7632, R56 ;  /* 0x0000763245387816 */ /* 0x020fe20000000038 */
[----:B------:R-:W-:Y:S01]  /*d980*/  FFMA.FTZ R93, R93, 1.4426950216293334961, R90 ;  /* 0x3fb8aa3b5d5d7823 */ /* 0x000fe2000001005a */
[----:B------:R-:W-:Y:S01]  /*d990*/  @P3 MOV R89, 0x7f800000 ;  /* 0x7f80000000593802 */ /* 0x000fe20000000f00 */
[----:B----4-:R2:W-:Y:S01]  /*d9a0*/  STG.E.U16 [R186.64], R72 ;  /* 0x00000048ba007986 */ /* 0x0105e2000c101506 */
[----:B------:R-:W-:Y:S01]  /*d9b0*/  @P1 IMAD.MOV.U32 R82, RZ, RZ, 0x7f800000 ;  /* 0x7f800000ff521424 */ /* 0x000fe200078e00ff */
[----:B------:R-:W-:Y:S01]  /*d9c0*/  FSETP.NEU.AND P4, PT, R85, RZ, PT ;  /* 0x000000ff5500720b */ /* 0x000fe20003f8d000 */
[----:B------:R-:W-:Y:S01]  /*d9d0*/  FADD R80, R80, R93 ;  /* 0x0000005d50507221 */ /* 0x000fe20000000000 */
[----:B------:R3:W-:Y:S01]  /*d9e0*/  STG.E.U16 [R184.64], R76 ;  /* 0x0000004cb8007986 */ /* 0x0007e2000c101506 */
[----:B0-----:R-:W-:Y:S01]  /*d9f0*/  PRMT R64, R64, 0x7632, R64 ;  /* 0x0000763240407816 */ /* 0x001fe20000000040 */
[----:B------:R-:W-:Y:S01]  /*da00*/  FADD R81, R81, R94 ;  /* 0x0000005e51517221 */ /* 0x000fe20000000000 */
[----:B------:R-:W-:Y:S01]  /*da10*/  PRMT R84, R55, 0x7632, R84 ;  /* 0x0000763237547816 */ /* 0x000fe20000000054 */
[----:B------:R-:W-:Y:S01]  /*da20*/  STG.E.U16 [R182.64], R91 ;  /* 0x0000005bb6007986 */ /* 0x000fe2000c101506 */
[----:B-1----:R-:W-:Y:S01]  /*da30*/  PRMT R68, R68, 0x7632, R68 ;  /* 0x0000763244447816 */ /* 0x002fe20000000044 */
[----:B------:R-:W-:Y:S01]  /*da40*/  @P3 FFMA.FTZ R80, R86, R89, +INF ;  /* 0x7f80000056503423 */ /* 0x000fe20000010059 */
[----:B------:R-:W-:Y:S01]  /*da50*/  PRMT R85, R59, 0x7632, R85 ;  /* 0x000076323b557816 */ /* 0x000fe20000000055 */
[----:B------:R0:W-:Y:S01]  /*da60*/  STG.E.U16 [R8.64], R0 ;  /* 0x0000000008007986 */ /* 0x0001e2000c101506 */
[----:B--2---:R-:W-:Y:S01]  /*da70*/  PRMT R72, R72, 0x7632, R72 ;  /* 0x0000763248487816 */ /* 0x004fe20000000048 */
[C---:B------:R-:W-:Y:S01]  /*da80*/  @P1 FFMA.FTZ R81, R87.reuse, R82, +INF ;  /* 0x7f80000057511423 */ /* 0x040fe20000010052 */
[----:B------:R-:W-:Y:S01]  /*da90*/  FSETP.NEU.AND P3, PT, R87, RZ, PT ;  /* 0x000000ff5700720b */ /* 0x000fe20003f6d000 */
[----:B------:R1:W-:Y:S01]  /*daa0*/  STG.E.U16 [R10.64], R48 ;  /* 0x000000300a007986 */ /* 0x0003e2000c101506 */
[----:B---3--:R-:W-:-:S02]  /*dab0*/  PRMT R76, R76, 0x7632, R76 ;  /* 0x000076324c4c7816 */ /* 0x008fc4000000004c */
[----:B------:R-:W-:Y:S02]  /*dac0*/  PRMT R86, R63, 0x7632, R86 ;  /* 0x000076323f567816 */ /* 0x000fe40000000056 */
[----:B------:R-:W-:Y:S02]  /*dad0*/  PRMT R87, R67, 0x7632, R87 ;  /* 0x0000763243577816 */ /* 0x000fe40000000057 */
[----:B------:R-:W-:Y:S02]  /*dae0*/  PRMT R89, R75, 0x7632, R89 ;  /* 0x000076324b597816 */ /* 0x000fe40000000059 */
[----:B0-----:R-:W-:Y:S02]  /*daf0*/  PRMT R9, R60, 0x7632, R9 ;  /* 0x000076323c097816 */ /* 0x001fe40000000009 */
[----:B------:R-:W-:Y:S02]  /*db00*/  PRMT R0, R53, 0x7632, R0 ;  /* 0x0000763235007816 */ /* 0x000fe40000000000 */
[----:B------:R-:W-:Y:S01]  /*db10*/  PRMT R8, R62, 0x7632, R8 ;  /* 0x000076323e087816 */ /* 0x000fe20000000008 */
[----:B------:R0:W-:Y:S01]  /*db20*/  STG.E.U16 [R12.64], R9 ;  /* 0x000000090c007986 */ /* 0x0001e2000c101506 */
[----:B------:R-:W-:-:S02]  /*db30*/  PRMT R90, R79, 0x7632, R90 ;  /* 0x000076324f5a7816 */ /* 0x000fc4000000005a */
[----:B------:R-:W-:Y:S01]  /*db40*/  FSEL R7, R7, -INF , P4 ;  /* 0xff80000007077808 */ /* 0x000fe20002000000 */
[----:B------:R-:W-:Y:S01]  /*db50*/  STG.E.U16 [R14.64], R64 ;  /* 0x000000400e007986 */ /* 0x000fe2000c101506 */
[----:B------:R-:W-:Y:S02]  /*db60*/  FSEL R80, R80, -INF , P5 ;  /* 0xff80000050507808 */ /* 0x000fe40002800000 */
[----:B------:R-:W-:Y:S01]  /*db70*/  FSEL R81, R81, -INF , P3 ;  /* 0xff80000051517808 */ /* 0x000fe20001800000 */
[----:B------:R2:W-:Y:S02]  /*db80*/  STG.E.U16 [R16.64], R68 ;  /* 0x0000004410007986 */ /* 0x0005e4000c101506 */
[----:B-1----:R-:W-:Y:S02]  /*db90*/  FFMA R10, R80, 0.69314718246459960938, R5 ;  /* 0x3f317218500a7823 */ /* 0x002fe40000000005 */
[----:B------:R1:W-:Y:S01]  /*dba0*/  STG.E.U16 [R18.64], R72 ;  /* 0x0000004812007986 */ /* 0x0003e2000c101506 */
[----:B0-----:R-:W-:Y:S01]  /*dbb0*/  PRMT R9, R51, 0x7632, R9 ;  /* 0x0000763233097816 */ /* 0x001fe20000000009 */
[----:B------:R-:W-:-:S02]  /*dbc0*/  FFMA R11, R81, 0.69314718246459960938, R6 ;  /* 0x3f317218510b7823 */ /* 0x000fc40000000006 */
[----:B------:R0:W-:Y:S04]  /*dbd0*/  STG.E.U16 [R20.64], R76 ;  /* 0x0000004c14007986 */ /* 0x0001e8000c101506 */
[----:B------:R3:W-:Y:S01]  /*dbe0*/  STG.E.U16 [R22.64], R49 ;  /* 0x0000003116007986 */ /* 0x0007e2000c101506 */
[----:B--2---:R-:W-:-:S03]  /*dbf0*/  PRMT R68, R54, 0x7632, R68 ;  /* 0x0000763236447816 */ /* 0x004fc60000000044 */
[----:B------:R-:W-:Y:S01]  /*dc00*/  STG.E.U16 [R24.64], R53 ;  /* 0x0000003518007986 */ /* 0x000fe2000c101506 */
[----:B-1----:R-:W-:Y:S02]  /*dc10*/  PRMT R19, R49, 0x7632, R19 ;  /* 0x0000763231137816 */ /* 0x002fe40000000013 */
[----:B------:R-:W-:Y:S01]  /*dc20*/  PRMT R72, R70, 0x7632, R72 ;  /* 0x0000763246487816 */ /* 0x000fe20000000048 */
[----:B------:R1:W-:Y:S01]  /*dc30*/  STG.E.U16 [R26.64], R57 ;  /* 0x000000391a007986 */ /* 0x0003e2000c101506 */
[----:B0-----:R-:W-:-:S03]  /*dc40*/  PRMT R21, R57, 0x7632, R21 ;  /* 0x0000763239157816 */ /* 0x001fc60000000015 */
[----:B------:R-:W-:Y:S01]  /*dc50*/  STG.E.U16 [R28.64], R61 ;  /* 0x0000003d1c007986 */ /* 0x000fe2000c101506 */
[----:B---3--:R-:W-:Y:S02]  /*dc60*/  PRMT R22, R61, 0x7632, R22 ;  /* 0x000076323d167816 */ /* 0x008fe40000000016 */
[----:B------:R-:W-:Y:S01]  /*dc70*/  PRMT R23, R65, 0x7632, R23 ;  /* 0x0000763241177816 */ /* 0x000fe20000000017 */
[----:B------:R-:W-:Y:S04]  /*dc80*/  STG.E.U16 [R30.64], R65 ;  /* 0x000000411e007986 */ /* 0x000fe8000c101506 */
[----:B------:R0:W-:Y:S01]  /*dc90*/  STG.E.U16 [R32.64], R69 ;  /* 0x0000004520007986 */ /* 0x0001e2000c101506 */
[----:B-1----:R-:W-:-:S03]  /*dca0*/  PRMT R57, R73, 0x7632, R57 ;  /* 0x0000763249397816 */ /* 0x002fc60000000039 */
[----:B------:R1:W-:Y:S04]  /*dcb0*/  STG.E.U16 [R34.64], R73 ;  /* 0x0000004922007986 */ /* 0x0003e8000c101506 */
[----:B------:R2:W-:Y:S04]  /*dcc0*/  STG.E.U16 [R36.64], R77 ;  /* 0x0000004d24007986 */ /* 0x0005e8000c101506 */
[----:B------:R-:W-:Y:S01]  /*dcd0*/  STG.E.U16 [R38.64], R19 ;  /* 0x0000001326007986 */ /* 0x000fe2000c101506 */
[----:B0-----:R-:W-:-:S03]  /*dce0*/  PRMT R69, R58, 0x7632, R69 ;  /* 0x000076323a457816 */ /* 0x001fc60000000045 */
[----:B------:R0:W-:Y:S01]  /*dcf0*/  STG.E.U16 [R40.64], R0 ;  /* 0x0000000028007986 */ /* 0x0001e2000c101506 */
[----:B-1----:R-:W-:-:S03]  /*dd00*/  PRMT R73, R74, 0x7632, R73 ;  /* 0x000076324a497816 */ /* 0x002fc60000000049 */
[----:B------:R-:W-:Y:S01]  /*dd10*/  STG.E.U16 [R42.64], R21 ;  /* 0x000000152a007986 */ /* 0x000fe2000c101506 */
[----:B--2---:R-:W-:-:S03]  /*dd20*/  PRMT R77, R77, 0x7632, R77 ;  /* 0x000076324d4d7816 */ /* 0x004fc6000000004d */
[----:B------:R-:W-:Y:S04]  /*dd30*/  STG.E.U16 [R44.64], R22 ;  /* 0x000000162c007986 */ /* 0x000fe8000c101506 */
[----:B------:R-:W-:Y:S01]  /*dd40*/  STG.E.U16 [R46.64], R23 ;  /* 0x000000172e007986 */ /* 0x000fe2000c101506 */
[----:B0-----:R-:W-:-:S03]  /*dd50*/  PRMT R0, R50, 0x7632, R0 ;  /* 0x0000763232007816 */ /* 0x001fc60000000000 */
[----:B------:R-:W-:Y:S04]  /*dd60*/  STG.E.U16 [R112.64], R56 ;  /* 0x0000003870007986 */ /* 0x000fe8000c101506 */
[----:B------:R-:W-:Y:S04]  /*dd70*/  STG.E.U16 [R114.64], R57 ;  /* 0x0000003972007986 */ /* 0x000fe8000c101506 */
[----:B------:R-:W-:Y:S04]  /*dd80*/  STG.E.U16 [R116.64], R77 ;  /* 0x0000004d74007986 */ /* 0x000fe8000c101506 */
[----:B------:R-:W-:Y:S04]  /*dd90*/  STG.E.U16 [R118.64], R50 ;  /* 0x0000003276007986 */ /* 0x000fe8000c101506 */
[----:B------:R-:W-:Y:S04]  /*dda0*/  STG.E.U16 [R120.64], R54 ;  /* 0x0000003678007986 */ /* 0x000fe8000c101506 */
[----:B------:R-:W-:Y:S04]  /*ddb0*/  STG.E.U16 [R122.64], R58 ;  /* 0x0000003a7a007986 */ /* 0x000fe8000c101506 */
[----:B------:R-:W-:Y:S04]  /*ddc0*/  STG.E.U16 [R124.64], R62 ;  /* 0x0000003e7c007986 */ /* 0x000fe8000c101506 */
[----:B------:R0:W-:Y:S04]  /*ddd0*/  STG.E.U16 [R126.64], R66 ;  /* 0x000000427e007986 */ /* 0x0001e8000c101506 */
[----:B------:R-:W-:Y:S04]  /*dde0*/  STG.E.U16 [R128.64], R70 ;  /* 0x0000004680007986 */ /* 0x000fe8000c101506 */
[----:B------:R1:W-:Y:S04]  /*ddf0*/  STG.E.U16 [R130.64], R74 ;  /* 0x0000004a82007986 */ /* 0x0003e8000c101506 */
[----:B------:R-:W-:Y:S01]  /*de00*/  STG.E.U16 [R132.64], R78 ;  /* 0x0000004e84007986 */ /* 0x000fe2000c101506 */
[----:B0-----:R-:W-:-:S03]  /*de10*/  PRMT R66, R66, 0x7632, R66 ;  /* 0x0000763242427816 */ /* 0x001fc60000000042 */
[----:B------:R0:W-:Y:S04]  /*de20*/  STG.E.U16 [R134.64], R0 ;  /* 0x0000000086007986 */ /* 0x0001e8000c101506 */
[----:B------:R-:W-:Y:S01]  /*de30*/  STG.E.U16 [R136.64], R68 ;  /* 0x0000004488007986 */ /* 0x000fe2000c101506 */
[----:B-1----:R-:W-:-:S03]  /*de40*/  PRMT R74, R78, 0x7632, R74 ;  /* 0x000076324e4a7816 */ /* 0x002fc6000000004a */
[----:B------:R-:W-:Y:S04]  /*de50*/  STG.E.U16 [R138.64], R69 ;  /* 0x000000458a007986 */ /* 0x000fe8000c101506 */
[----:B------:R1:W-:Y:S01]  /*de60*/  STG.E.U16 [R140.64], R8 ;  /* 0x000000088c007986 */ /* 0x0003e2000c101506 */
[----:B0-----:R-:W-:-:S03]  /*de70*/  FSEL R0, R83, -INF , P2 ;  /* 0xff80000053007808 */ /* 0x001fc60001000000 */
[----:B------:R-:W-:Y:S04]  /*de80*/  STG.E.U16 [R142.64], R66 ;  /* 0x000000428e007986 */ /* 0x000fe8000c101506 */
[----:B------:R-:W-:Y:S04]  /*de90*/  STG.E.U16 [R144.64], R72 ;  /* 0x0000004890007986 */ /* 0x000fe8000c101506 */
[----:B------:R-:W-:Y:S01]  /*dea0*/  STG.E.U16 [R146.64], R73 ;  /* 0x0000004992007986 */ /* 0x000fe2000c101506 */
[----:B-1----:R-:W-:-:S03]  /*deb0*/  FFMA R8, R0, 0.69314718246459960938, R3 ;  /* 0x3f31721800087823 */ /* 0x002fc60000000003 */
[----:B------:R-:W-:Y:S04]  /*dec0*/  STG.E.U16 [R148.64], R74 ;  /* 0x0000004a94007986 */ /* 0x000fe8000c101506 */
        /* <DEDUP_REMOVED lines=9> */
[----:B------:R1:W-:Y:S04]  /*df60*/  STG.E.U16 [R168.64], R84 ;  /* 0x00000054a8007986 */ /* 0x0003e8000c101506 */
[----:B------:R1:W-:Y:S04]  /*df70*/  STG.E.U16 [R170.64], R85 ;  /* 0x00000055aa007986 */ /* 0x0003e8000c101506 */
[----:B------:R1:W-:Y:S01]  /*df80*/  STG.E.U16 [R172.64], R86 ;  /* 0x00000056ac007986 */ /* 0x0003e2000c101506 */
[----:B0-----:R-:W-:-:S03]  /*df90*/  FFMA R9, R7, 0.69314718246459960938, R4 ;  /* 0x3f31721807097823 */ /* 0x001fc60000000004 */
[----:B------:R1:W-:Y:S04]  /*dfa0*/  STG.E.U16 [R174.64], R87 ;  /* 0x00000057ae007986 */ /* 0x0003e8000c101506 */
[----:B------:R1:W-:Y:S04]  /*dfb0*/  STG.E.U16 [R176.64], R88 ;  /* 0x00000058b0007986 */ /* 0x0003e8000c101506 */
[----:B------:R1:W-:Y:S04]  /*dfc0*/  STG.E.U16 [R178.64], R89 ;  /* 0x00000059b2007986 */ /* 0x0003e8000c101506 */
[----:B------:R1:W-:Y:S04]  /*dfd0*/  STG.E.U16 [R180.64], R90 ;  /* 0x0000005ab4007986 */ /* 0x0003e8000c101506 */
[----:B------:R-:W-:Y:S06]  /*dfe0*/  BAR.SYNC.DEFER_BLOCKING 0x0 ;  /* 0x0000000000007b1d */ /* 0x000fec0000010000 */
[----:B------:R1:W-:Y:S04]  /*dff0*/  STS.128 [R233.X4], R8 ;  /* 0x00000008e9007388 */ /* 0x0003e80000004c00 */
[----:B------:R-:W-:Y:S06]  /*e000*/  BAR.SYNC.DEFER_BLOCKING 0x0 ;  /* 0x0000000000007b1d */ /* 0x000fec0000010000 */
[----:B------:R-:W-:Y:S05]  /*e010*/  @P0 EXIT ;  /* 0x000000000000094d */ /* 0x000fea0003800000 */
[----:B-1----:R-:W0:Y:S01]  /*e020*/  LDS R7, [R2] ;  /* 0x0000000002077984 */ /* 0x002e220000000800 */
[----:B------:R-:W-:Y:S01]  /*e030*/  IMAD R0, R232, c[0x0][0x1cc], RZ ;  /* 0x00007300e8007a24 */ /* 0x000fe200078e02ff */
[C---:B------:R-:W-:Y:S01]  /*e040*/  SHF.L.U32 R5, R230.reuse, 0x2, RZ ;  /* 0x00000002e6057819 */ /* 0x040fe200000006ff */
[----:B------:R-:W-:-:S03]  /*e050*/  IMAD.HI R3, R230, 0x4, RZ ;  /* 0x00000004e6037827 */ /* 0x000fc600078e02ff */
[C---:B------:R-:W-:Y:S01]  /*e060*/  SHF.L.U32 R4, R0.reuse, 0x2, RZ ;  /* 0x0000000200047819 */ /* 0x040fe200000006ff */
[----:B------:R-:W-:-:S03]  /*e070*/  IMAD.HI R0, R0, 0x4, RZ ;  /* 0x0000000400007827 */ /* 0x000fc600078e02ff */
[----:B------:R-:W-:-:S04]  /*e080*/  IADD3 R4, P0, P1, R5, c[0x0][0x180], R4 ;  /* 0x0000600005047a10 */ /* 0x000fc8000791e004 */
[----:B------:R-:W-:-:S05]  /*e090*/  IADD3.X R5, R3, c[0x0][0x184], R0, P0, P1 ;  /* 0x0000610003057a10 */ /* 0x000fca00007e2400 */
[----:B0-----:R-:W-:Y:S01]  /*e0a0*/  STG.E [R4.64], R7 ;  /* 0x0000000704007986 */ /* 0x001fe2000c101906 */
[----:B------:R-:W-:Y:S05]  /*e0b0*/  EXIT ;  /* 0x000000000000794d */ /* 0x000fea0003800000 */
.L_x_2:
[----:B------:R-:W-:-:S00]  /*e0c0*/  BRA `(.L_x_2) ;  /* 0xfffffff000007947 */ /* 0x000fc0000383ffff */
[----:B------:R-:W-:-:S00]  /*e0d0*/  NOP ;  /* 0x0000000000007918 */ /* 0x000fc00000000000 */
        /* <DEDUP_REMOVED lines=10> */
.L_x_3:


//--------------------- .nv.global.init           --------------------------
	.section	.nv.global.init,"aw",@progbits
.nv.global.init:
	.type		_$_str,@object
	.size		_$_str,(.L_0 - _$_str)
_$_str:
        /*0000*/ 	.byte	0x5f, 0x5f, 0x43, 0x55, 0x44, 0x41, 0x5f, 0x46, 0x54, 0x5a, 0x00
.L_0:


//--------------------- .nv.shared.attn_fwd       --------------------------
	.section	.nv.shared.attn_fwd,"aw",@nobits
	.sectionflags	@""
	.align	16
